	.target	sm_90a

	.elftype	@"ET_EXEC"


//--------------------- .note.nv.tkinfo           --------------------------
	.section	.note.nv.tkinfo,"",@"SHT_NOTE"
	.sectionflags	@"SHF_NOTE_NV_TKINFO"
	.tkinfo
        /*0018*/ 	.word	0x00000002
        /*0030*/ 	.string	""
        /*0030*/ 	.string	"ptxas"
        /*0030*/ 	.string	"Cuda compilation tools, release 13.0, V13.0.88"
        /*0030*/ 	.string	"Build cuda_13.0.r13.0/compiler.36424714_0"
        /*0030*/ 	.string	"-v  -suppress-debug-info  -lineinfo  -arch sm_90a "



//--------------------- .note.nv.cuinfo           --------------------------
	.section	.note.nv.cuinfo,"",@"SHT_NOTE"
	.sectionflags	@"SHF_NOTE_NV_CUINFO"
        /*0018*/ 	.short	0x0002
        /*001a*/ 	.short	0x005a
        /*001c*/ 	.short	0x0082
	.zero		2


//--------------------- .nv.info                  --------------------------
	.section	.nv.info,"",@"SHT_CUDA_INFO"
	.align	4


	//----- nvinfo : EIATTR_REGCOUNT
	.align		4
        /*0000*/ 	.byte	0x04, 0x2f
        /*0002*/ 	.short	(.L_1 - .L_0)
	.align		4
.L_0:
        /*0004*/ 	.word	index@(gluon_wgmma)
        /*0008*/ 	.word	0x0000005a


	//----- nvinfo : EIATTR_FRAME_SIZE
	.align		4
.L_1:
        /*000c*/ 	.byte	0x04, 0x11
        /*000e*/ 	.short	(.L_3 - .L_2)
	.align		4
.L_2:
        /*0010*/ 	.word	index@(gluon_wgmma)
        /*0014*/ 	.word	0x00000000


	//----- nvinfo : EIATTR_MIN_STACK_SIZE
	.align		4
.L_3:
        /*0018*/ 	.byte	0x04, 0x12
        /*001a*/ 	.short	(.L_5 - .L_4)
	.align		4
.L_4:
        /*001c*/ 	.word	index@(gluon_wgmma)
        /*0020*/ 	.word	0x00000000
.L_5:


//--------------------- .nv.compat                --------------------------
	.section	.nv.compat,"",@"SHT_CUDA_COMPAT_INFO"
	.align	4
        /*0000*/ 	.byte	0x02, 0x09, 0x01, 0x00, 0x02, 0x02, 0x04, 0x00, 0x02, 0x05, 0x05, 0x00, 0x03, 0x07, 0x01, 0x01
        /*0010*/ 	.byte	0x02, 0x03, 0x03, 0x00, 0x02, 0x06, 0x01, 0x00, 0x04, 0x0b, 0x08, 0x00, 0x00, 0x00, 0x00, 0x00
        /*0020*/ 	.byte	0x00, 0x00, 0x00, 0x00


//--------------------- .nv.info.gluon_wgmma      --------------------------
	.section	.nv.info.gluon_wgmma,"",@"SHT_CUDA_INFO"
	.sectionflags	@""
	.align	4


	//----- nvinfo : EIATTR_CUDA_API_VERSION
	.align		4
        /*0000*/ 	.byte	0x04, 0x37
        /*0002*/ 	.short	(.L_7 - .L_6)
.L_6:
        /*0004*/ 	.word	0x00000082


	//----- nvinfo : EIATTR_KPARAM_INFO
	.align		4
.L_7:
        /*0008*/ 	.byte	0x04, 0x17
        /*000a*/ 	.short	(.L_9 - .L_8)
.L_8:
        /*000c*/ 	.word	0x00000000
        /*0010*/ 	.short	0x000a
        /*0012*/ 	.short	0x0048
        /*0014*/ 	.byte	0x00, 0xf4, 0x21, 0x00


	//----- nvinfo : EIATTR_KPARAM_INFO
	.align		4
.L_9:
        /*0018*/ 	.byte	0x04, 0x17
        /*001a*/ 	.short	(.L_11 - .L_10)
.L_10:
        /*001c*/ 	.word	0x00000000
        /*0020*/ 	.short	0x0009
        /*0022*/ 	.short	0x0040
        /*0024*/ 	.byte	0x00, 0xf4, 0x21, 0x00


	//----- nvinfo : EIATTR_KPARAM_INFO
	.align		4
.L_11:
        /*0028*/ 	.byte	0x04, 0x17
        /*002a*/ 	.short	(.L_13 - .L_12)
.L_12:
        /*002c*/ 	.word	0x00000000
        /*0030*/ 	.short	0x0008
        /*0032*/ 	.short	0x0038
        /*0034*/ 	.byte	0x00, 0xf0, 0x21, 0x00


	//----- nvinfo : EIATTR_KPARAM_INFO
	.align		4
.L_13:
        /*0038*/ 	.byte	0x04, 0x17
        /*003a*/ 	.short	(.L_15 - .L_14)
.L_14:
        /*003c*/ 	.word	0x00000000
        /*0040*/ 	.short	0x0007
        /*0042*/ 	.short	0x0030
        /*0044*/ 	.byte	0x00, 0xf0, 0x21, 0x00


	//----- nvinfo : EIATTR_KPARAM_INFO
	.align		4
.L_15:
        /*0048*/ 	.byte	0x04, 0x17
        /*004a*/ 	.short	(.L_17 - .L_16)
.L_16:
        /*004c*/ 	.word	0x00000000
        /*0050*/ 	.short	0x0006
        /*0052*/ 	.short	0x0028
        /*0054*/ 	.byte	0x00, 0xf0, 0x21, 0x00


	//----- nvinfo : EIATTR_KPARAM_INFO
	.align		4
.L_17:
        /*0058*/ 	.byte	0x04, 0x17
        /*005a*/ 	.short	(.L_19 - .L_18)
.L_18:
        /*005c*/ 	.word	0x00000000
        /*0060*/ 	.short	0x0005
        /*0062*/ 	.short	0x0020
        /*0064*/ 	.byte	0x00, 0xf0, 0x11, 0x00


	//----- nvinfo : EIATTR_KPARAM_INFO
	.align		4
.L_19:
        /*0068*/ 	.byte	0x04, 0x17
        /*006a*/ 	.short	(.L_21 - .L_20)
.L_20:
        /*006c*/ 	.word	0x00000000
        /*0070*/ 	.short	0x0004
        /*0072*/ 	.short	0x001c
        /*0074*/ 	.byte	0x00, 0xf0, 0x11, 0x00


	//----- nvinfo : EIATTR_KPARAM_INFO
	.align		4
.L_21:
        /*0078*/ 	.byte	0x04, 0x17
        /*007a*/ 	.short	(.L_23 - .L_22)
.L_22:
        /*007c*/ 	.word	0x00000000
        /*0080*/ 	.short	0x0003
        /*0082*/ 	.short	0x0018
        /*0084*/ 	.byte	0x00, 0xf0, 0x11, 0x00


	//----- nvinfo : EIATTR_KPARAM_INFO
	.align		4
.L_23:
        /*0088*/ 	.byte	0x04, 0x17
        /*008a*/ 	.short	(.L_25 - .L_24)
.L_24:
        /*008c*/ 	.word	0x00000000
        /*0090*/ 	.short	0x0002
        /*0092*/ 	.short	0x0010
        /*0094*/ 	.byte	0x00, 0xf4, 0x21, 0x00


	//----- nvinfo : EIATTR_KPARAM_INFO
	.align		4
.L_25:
        /*0098*/ 	.byte	0x04, 0x17
        /*009a*/ 	.short	(.L_27 - .L_26)
.L_26:
        /*009c*/ 	.word	0x00000000
        /*00a0*/ 	.short	0x0001
        /*00a2*/ 	.short	0x0008
        /*00a4*/ 	.byte	0x00, 0xf4, 0x21, 0x00


	//----- nvinfo : EIATTR_KPARAM_INFO
	.align		4
.L_27:
        /*00a8*/ 	.byte	0x04, 0x17
        /*00aa*/ 	.short	(.L_29 - .L_28)
.L_28:
        /*00ac*/ 	.word	0x00000000
        /*00b0*/ 	.short	0x0000
        /*00b2*/ 	.short	0x0000
        /*00b4*/ 	.byte	0x00, 0xf4, 0x21, 0x00


	//----- nvinfo : EIATTR_SPARSE_MMA_MASK
	.align		4
.L_29:
        /*00b8*/ 	.byte	0x03, 0x50
        /*00ba*/ 	.short	0x0000


	//----- nvinfo : EIATTR_MAXREG_COUNT
	.align		4
        /*00bc*/ 	.byte	0x03, 0x1b
        /*00be*/ 	.short	0x00ff


	//----- nvinfo : EIATTR_NUM_BARRIERS
	.align		4
        /*00c0*/ 	.byte	0x02, 0x4c
        /*00c2*/ 	.byte	0x01
	.zero		1


	//----- nvinfo : EIATTR_MERCURY_ISA_VERSION
	.align		4
        /*00c4*/ 	.byte	0x03, 0x5f
        /*00c6*/ 	.short	0x0101


	//----- nvinfo : EIATTR_INT_WARP_WIDE_INSTR_OFFSETS
	.align		4
        /*00c8*/ 	.byte	0x04, 0x31
        /*00ca*/ 	.short	(.L_31 - .L_30)


	//   ....[0]....
.L_30:
        /*00cc*/ 	.word	0x00001320


	//   ....[1]....
        /*00d0*/ 	.word	0x000013b0


	//   ....[2]....
        /*00d4*/ 	.word	0x000019b0


	//   ....[3]....
        /*00d8*/ 	.word	0x000019c0


	//   ....[4]....
        /*00dc*/ 	.word	0x00001a40


	//   ....[5]....
        /*00e0*/ 	.word	0x00001a50


	//   ....[6]....
        /*00e4*/ 	.word	0x00002040


	//   ....[7]....
        /*00e8*/ 	.word	0x00002050


	//----- nvinfo : EIATTR_COOP_GROUP_MASK_REGIDS
	.align		4
.L_31:
        /*00ec*/ 	.byte	0x04, 0x29
        /*00ee*/ 	.short	(.L_33 - .L_32)


	//   ....[0]....
.L_32:
        /*00f0*/ 	.word	0xffffffff


	//   ....[1]....
        /*00f4*/ 	.word	0xffffffff


	//   ....[2]....
        /*00f8*/ 	.word	0xffffffff


	//----- nvinfo : EIATTR_COOP_GROUP_INSTR_OFFSETS
	.align		4
.L_33:
        /*00fc*/ 	.byte	0x04, 0x28
        /*00fe*/ 	.short	(.L_35 - .L_34)


	//   ....[0]....
.L_34:
        /*0100*/ 	.word	0x00000150


	//   ....[1]....
        /*0104*/ 	.word	0x00000700


	//   ....[2]....
        /*0108*/ 	.word	0x00000cf0


	//----- nvinfo : EIATTR_MBARRIER_INSTR_OFFSETS
	.align		4
.L_35:
        /*010c*/ 	.byte	0x04, 0x39
        /*010e*/ 	.short	(.L_37 - .L_36)


	//   ....[0]....
.L_36:
        /*0110*/ 	.word	0x00001470
        /*0114*/ 	.word	0x000000ff
        /*0118*/ 	.word	0x0000c000
        /*011c*/ 	.short	0x0100
        /*011e*/ 	.byte	0x30
	.zero		1


	//   ....[1]....
        /*0120*/ 	.word	0x00001af0
        /*0124*/ 	.word	0x000000ff
        /*0128*/ 	.word	0x0000c000
        /*012c*/ 	.short	0x010a
        /*012e*/ 	.byte	0x30
	.zero		1


	//   ....[2]....
        /*0130*/ 	.word	0x00001dc0
        /*0134*/ 	.word	0x000000ff
        /*0138*/ 	.word	0x0000c000
        /*013c*/ 	.short	0x0108
        /*013e*/ 	.byte	0x30
	.zero		1


	//   ....[3]....
        /*0140*/ 	.word	0x000020e0
        /*0144*/ 	.word	0x000000ff
        /*0148*/ 	.word	0x0000c000
        /*014c*/ 	.short	0x010a
        /*014e*/ 	.byte	0x30
	.zero		1


	//----- nvinfo : EIATTR_NUM_MBARRIERS
	.align		4
.L_37:
        /*0150*/ 	.byte	0x03, 0x38
        /*0152*/ 	.short	0x0001


	//----- nvinfo : EIATTR_EXIT_INSTR_OFFSETS
	.align		4
        /*0154*/ 	.byte	0x04, 0x1c
        /*0156*/ 	.short	(.L_39 - .L_38)


	//   ....[0]....
.L_38:
        /*0158*/ 	.word	0x000020d0


	//----- nvinfo : EIATTR_REQNTID
	.align		4
.L_39:
        /*015c*/ 	.byte	0x04, 0x10
        /*015e*/ 	.short	(.L_41 - .L_40)
.L_40:
        /*0160*/ 	.word	0x00000080
        /*0164*/ 	.word	0x00000001
        /*0168*/ 	.word	0x00000001


	//----- nvinfo : EIATTR_CRS_STACK_SIZE
	.align		4
.L_41:
        /*016c*/ 	.byte	0x04, 0x1e
        /*016e*/ 	.short	(.L_43 - .L_42)
.L_42:
        /*0170*/ 	.word	0x00000000


	//----- nvinfo : EIATTR_CBANK_PARAM_SIZE
	.align		4
.L_43:
        /*0174*/ 	.byte	0x03, 0x19
        /*0176*/ 	.short	0x0050


	//----- nvinfo : EIATTR_PARAM_CBANK
	.align		4
        /*0178*/ 	.byte	0x04, 0x0a
        /*017a*/ 	.short	(.L_45 - .L_44)
	.align		4
.L_44:
        /*017c*/ 	.word	index@(.nv.constant0.gluon_wgmma)
        /*0180*/ 	.short	0x0210
        /*0182*/ 	.short	0x0050


	//----- nvinfo : EIATTR_SW_WAR
	.align		4
.L_45:
        /*0184*/ 	.byte	0x04, 0x36
        /*0186*/ 	.short	(.L_47 - .L_46)
.L_46:
        /*0188*/ 	.word	0x00000008
.L_47:


//--------------------- .nv.callgraph             --------------------------
	.section	.nv.callgraph,"",@"SHT_CUDA_CALLGRAPH"
	.align	4
	.sectionentsize	8
	.align		4
        /*0000*/ 	.word	0x00000000
	.align		4
        /*0004*/ 	.word	0xffffffff
	.align		4
        /*0008*/ 	.word	0x00000000
	.align		4
        /*000c*/ 	.word	0xfffffffe
	.align		4
        /*0010*/ 	.word	0x00000000
	.align		4
        /*0014*/ 	.word	0xfffffffd
	.align		4
        /*0018*/ 	.word	0x00000000
	.align		4
        /*001c*/ 	.word	0xfffffffc


//--------------------- .text.gluon_wgmma         --------------------------
	.section	.text.gluon_wgmma,"ax",@progbits
	.align	128
        .global         gluon_wgmma
        .type           gluon_wgmma,@function
        .size           gluon_wgmma,(.L_x_52 - gluon_wgmma)
        .other          gluon_wgmma,@"STO_CUDA_ENTRY STV_DEFAULT"
gluon_wgmma:
.text.gluon_wgmma:
[----:B------:R-:W-:Y:S01]  /*0000*/  LDC R1, c[0x0][0x28] ;  /* 0x00000a00ff017b82 */ /* 0x000fe20000000800 */
[----:B------:R-:W1:Y:S07]  /*0010*/  S2R R0, SR_TID.X ;  /* 0x0000000000007919 */ /* 0x000e6e0000002100 */
[----:B------:R-:W2:Y:S01]  /*0020*/  S2UR UR4, SR_CgaCtaId ;  /* 0x00000000000479c3 */ /* 0x000ea20000008800 */
[----:B------:R-:W-:Y:S01]  /*0030*/  UMOV UR48, 0x400 ;  /* 0x0000040000307882 */ /* 0x000fe20000000000 */
[----:B------:R-:W-:Y:S01]  /*0040*/  ULDC UR6, c[0x0][0xc] ;  /* 0x0000030000067ab9 */ /* 0x000fe20000000800 */
[----:B------:R-:W-:Y:S01]  /*0050*/  ULDC.64 UR54, c[0x0][0x250] ;  /* 0x0000940000367ab9 */ /* 0x000fe20000000a00 */
[----:B------:R-:W-:Y:S04]  /*0060*/  BSSY B0, `(.L_x_0) ;  /* 0x000001e000007945 */ /* 0x000fe80003800000 */
[----:B------:R-:W3:Y:S08]  /*0070*/  LDC R2, c[0x0][0x228] ;  /* 0x00008a00ff027b82 */ /* 0x000ef00000000800 */
[----:B------:R-:W4:Y:S08]  /*0080*/  LDC R12, c[0x0][0x230] ;  /* 0x00008c00ff0c7b82 */ /* 0x000f300000000800 */
[----:B------:R-:W-:Y:S01]  /*0090*/  S2UR UR56, SR_CTAID.Y ;  /* 0x00000000003879c3 */ /* 0x000fe20000002600 */
[----:B--2---:R-:W-:-:S03]  /*00a0*/  ULEA UR48, UR4, UR48, 0x18 ;  /* 0x0000003004307291 */ /* 0x004fc6000f8ec03f */
[----:B------:R-:W-:Y:S01]  /*00b0*/  ULDC UR4, c[0x0][0x10] ;  /* 0x0000040000047ab9 */ /* 0x000fe20000000800 */
[----:B-1----:R-:W-:-:S03]  /*00c0*/  LOP3.LUT R6, R0, 0x7f, RZ, 0xc0, !PT ;  /* 0x0000007f00067812 */ /* 0x002fc600078ec0ff */
[----:B------:R-:W1:Y:S01]  /*00d0*/  S2UR UR5, SR_CTAID.Z ;  /* 0x00000000000579c3 */ /* 0x000e620000002700 */
[----:B---3--:R-:W-:Y:S01]  /*00e0*/  VIADD R2, R2, 0xffffffff ;  /* 0xffffffff02027836 */ /* 0x008fe20000000000 */
[C---:B------:R-:W-:Y:S02]  /*00f0*/  ISETP.GE.U32.AND P0, PT, R6.reuse, 0x20, PT ;  /* 0x000000200600780c */ /* 0x040fe40003f06070 */
[C---:B------:R-:W-:Y:S02]  /*0100*/  ISETP.NE.U32.AND P2, PT, R6.reuse, RZ, PT ;  /* 0x000000ff0600720c */ /* 0x040fe40003f45070 */
[----:B------:R-:W-:Y:S02]  /*0110*/  LEA R13, R6, UR48, 0x2 ;  /* 0x00000030060d7c11 */ /* 0x000fe4000f8e10ff */
[----:B------:R-:W2:Y:S01]  /*0120*/  S2UR UR57, SR_CTAID.X ;  /* 0x00000000003979c3 */ /* 0x000ea20000002500 */
[----:B----4-:R-:W-:-:S06]  /*0130*/  VIADD R14, R12, 0xffffffff ;  /* 0xffffffff0c0e7836 */ /* 0x010fcc0000000000 */
[----:B------:R3:W-:Y:S01]  /*0140*/  @!P0 STS [R13], RZ ;  /* 0x000000ff0d008388 */ /* 0x0007e20000000800 */
[----:B------:R-:W-:-:S03]  /*0150*/  NOP ;  /* 0x0000000000007918 */ /* 0x000fc60000000000 */
[----:B------:R3:W-:Y:S01]  /*0160*/  @!P2 STS [UR48+0x24], R2 ;  /* 0x00002402ff00a988 */ /* 0x0007e20008000830 */
[----:B-1----:R-:W-:-:S03]  /*0170*/  UIMAD UR4, UR5, UR4, UR56 ;  /* 0x00000004050472a4 */ /* 0x002fc6000f8e0238 */
[----:B------:R3:W-:Y:S01]  /*0180*/  @!P2 STS [UR48+0x20], R14 ;  /* 0x0000200eff00a988 */ /* 0x0007e20008000830 */
[----:B--2---:R-:W-:-:S04]  /*0190*/  UIMAD UR4, UR4, UR6, UR57 ;  /* 0x00000006040472a4 */ /* 0x004fc8000f8e0239 */
[----:B------:R-:W-:-:S04]  /*01a0*/  UIMAD UR4, UR4, 0x180, URZ ;  /* 0x00000180040478a4 */ /* 0x000fc8000f8e023f */
[----:B------:R-:W-:-:S04]  /*01b0*/  UIADD3 UR50, UP0, UR4, UR54, URZ ;  /* 0x0000003604327290 */ /* 0x000fc8000ff1e03f */
[----:B------:R-:W-:Y:S01]  /*01c0*/  ULEA.HI.X.SX32 UR51, UR4, UR55, 0x1, UP0 ;  /* 0x0000003704337291 */ /* 0x000fe200080f0e3f */
[----:B---3--:R-:W-:Y:S11]  /*01d0*/  @P2 BRA `(.L_x_1) ;  /* 0x0000000000182947 */ /* 0x008ff60003800000 */
[----:B------:R-:W1:Y:S01]  /*01e0*/  LDS R3, [UR48+0x8] ;  /* 0x00000830ff037984 */ /* 0x000e620008000800 */
[----:B------:R-:W2:Y:S01]  /*01f0*/  LDC.64 R8, c[0x0][0x210] ;  /* 0x00008400ff087b82 */ /* 0x000ea20000000a00 */
[----:B------:R-:W-:Y:S02]  /*0200*/  IMAD.MOV.U32 R4, RZ, RZ, 0x70 ;  /* 0x00000070ff047424 */ /* 0x000fe400078e00ff */
[----:B--2---:R2:W-:Y:S03]  /*0210*/  STS.64 [UR48], R8 ;  /* 0x00000008ff007988 */ /* 0x0045e60008000a30 */
[----:B-1----:R-:W-:-:S05]  /*0220*/  LOP3.LUT R3, R3, 0x10, R4, 0xd8, !PT ;  /* 0x0000001003037812 */ /* 0x002fca00078ed804 */
[----:B------:R2:W-:Y:S02]  /*0230*/  STS [UR48+0x8], R3 ;  /* 0x00000803ff007988 */ /* 0x0005e40008000830 */
.L_x_1:
[----:B------:R-:W-:Y:S05]  /*0240*/  BSYNC B0 ;  /* 0x0000000000007941 */ /* 0x000fea0003800000 */
.L_x_0:
[----:B------:R-:W-:Y:S04]  /*0250*/  BSSY B0, `(.L_x_2) ;  /* 0x000000a000007945 */ /* 0x000fe80003800000 */
[----:B------:R-:W-:Y:S05]  /*0260*/  @P2 BRA `(.L_x_3) ;  /* 0x0000000000202947 */ /* 0x000fea0003800000 */
[----:B--2---:R-:W1:Y:S01]  /*0270*/  LDS R3, [UR48+0x34] ;  /* 0x00003430ff037984 */ /* 0x004e620008000800 */
[----:B------:R-:W-:Y:S02]  /*0280*/  IMAD.MOV.U32 R4, RZ, RZ, 0x3f000000 ;  /* 0x3f000000ff047424 */ /* 0x000fe400078e00ff */
[----:B------:R-:W-:Y:S01]  /*0290*/  @!P2 IMAD.MOV.U32 R5, RZ, RZ, 0x3f ;  /* 0x0000003fff05a424 */ /* 0x000fe200078e00ff */
[----:B------:R-:W2:Y:S02]  /*02a0*/  @!P2 LDS R8, [UR48+0x38] ;  /* 0x00003830ff08a984 */ /* 0x000ea40008000800 */
[----:B-1----:R-:W-:Y:S02]  /*02b0*/  LOP3.LUT R3, R3, 0xff000000, R4, 0xb8, !PT ;  /* 0xff00000003037812 */ /* 0x002fe400078eb804 */
[----:B--2---:R-:W-:-:S03]  /*02c0*/  @!P2 LOP3.LUT R4, R8, 0xff, R5, 0xb8, !PT ;  /* 0x000000ff0804a812 */ /* 0x004fc600078eb805 */
[----:B------:R1:W-:Y:S04]  /*02d0*/  STS [UR48+0x34], R3 ;  /* 0x00003403ff007988 */ /* 0x0003e80008000830 */
[----:B------:R1:W-:Y:S02]  /*02e0*/  @!P2 STS [UR48+0x38], R4 ;  /* 0x00003804ff00a988 */ /* 0x0003e40008000830 */
.L_x_3:
[----:B------:R-:W-:Y:S05]  /*02f0*/  BSYNC B0 ;  /* 0x0000000000007941 */ /* 0x000fea0003800000 */
.L_x_2:
[----:B------:R-:W-:Y:S04]  /*0300*/  BSSY B0, `(.L_x_4) ;  /* 0x000000e000007945 */ /* 0x000fe80003800000 */
[----:B------:R-:W-:Y:S05]  /*0310*/  @P2 BRA `(.L_x_5) ;  /* 0x0000000000302947 */ /* 0x000fea0003800000 */
[----:B-1----:R-:W1:Y:S01]  /*0320*/  LDS R4, [UR48+0x34] ;  /* 0x00003430ff047984 */ /* 0x002e620008000800 */
[----:B------:R-:W3:Y:S03]  /*0330*/  LDC.64 R10, c[0x0][0x238] ;  /* 0x00008e00ff0a7b82 */ /* 0x000ee60000000a00 */
[----:B--2---:R-:W2:Y:S01]  /*0340*/  LDS R3, [UR48+0x1c] ;  /* 0x00001c30ff037984 */ /* 0x004ea20008000800 */
[C---:B---3--:R-:W-:Y:S01]  /*0350*/  SHF.L.U64.HI R8, R10.reuse, 0x1, R11 ;  /* 0x000000010a087819 */ /* 0x048fe2000001020b */
[----:B------:R-:W-:-:S03]  /*0360*/  IMAD.SHL.U32 R5, R10, 0x2, RZ ;  /* 0x000000020a057824 */ /* 0x000fc600078e00ff */
[--C-:B------:R-:W-:Y:S02]  /*0370*/  SHF.R.U32.HI R10, RZ, 0x4, R8.reuse ;  /* 0x00000004ff0a7819 */ /* 0x100fe40000011608 */
[----:B------:R-:W-:-:S05]  /*0380*/  SHF.R.U64 R5, R5, 0x4, R8 ;  /* 0x0000000405057819 */ /* 0x000fca0000001208 */
[----:B------:R3:W-:Y:S01]  /*0390*/  STS [UR48+0xc], R5 ;  /* 0x00000c05ff007988 */ /* 0x0007e20008000830 */
[----:B-1----:R-:W-:Y:S02]  /*03a0*/  LOP3.LUT R4, R4, 0x7, RZ, 0xb8, !PT ;  /* 0x0000000704047812 */ /* 0x002fe400078eb8ff */
[----:B--2---:R-:W-:-:S03]  /*03b0*/  LOP3.LUT R3, R3, 0xf, R10, 0xb8, !PT ;  /* 0x0000000f03037812 */ /* 0x004fc600078eb80a */
[----:B------:R3:W-:Y:S04]  /*03c0*/  STS [UR48+0x34], R4 ;  /* 0x00003404ff007988 */ /* 0x0007e80008000830 */
[----:B------:R3:W-:Y:S02]  /*03d0*/  STS [UR48+0x1c], R3 ;  /* 0x00001c03ff007988 */ /* 0x0007e40008000830 */
.L_x_5:
[----:B------:R-:W-:Y:S05]  /*03e0*/  BSYNC B0 ;  /* 0x0000000000007941 */ /* 0x000fea0003800000 */
.L_x_4:
[----:B------:R-:W-:Y:S04]  /*03f0*/  BSSY B1, `(.L_x_6) ;  /* 0x000001b000017945 */ /* 0x000fe80003800000 */
[----:B------:R-:W-:Y:S01]  /*0400*/  BSSY B0, `(.L_x_7) ;  /* 0x0000016000007945 */ /* 0x000fe20003800000 */
[----:B------:R-:W-:-:S03]  /*0410*/  IMAD.MOV.U32 R7, RZ, RZ, RZ ;  /* 0x000000ffff077224 */ /* 0x000fc600078e00ff */
[----:B------:R-:W-:Y:S05]  /*0420*/  @P2 BRA `(.L_x_8) ;  /* 0x0000000000202947 */ /* 0x000fea0003800000 */
[----:B-123--:R-:W1:Y:S02]  /*0430*/  LDS R3, [UR48+0x34] ;  /* 0x00003430ff037984 */ /* 0x00ee640008000800 */
[----:B-1----:R-:W-:-:S05]  /*0440*/  LOP3.LUT R3, R3, 0x38, RZ, 0xb8, !PT ;  /* 0x0000003803037812 */ /* 0x002fca00078eb8ff */
[----:B------:R1:W-:Y:S01]  /*0450*/  STS [UR48+0x34], R3 ;  /* 0x00003403ff007988 */ /* 0x0003e20008000830 */
[----:B------:R-:W-:Y:S05]  /*0460*/  @P2 BRA `(.L_x_9) ;  /* 0x0000000000202947 */ /* 0x000fea0003800000 */
[----:B-1----:R-:W1:Y:S01]  /*0470*/  LDS R3, [UR48+0x8] ;  /* 0x00000830ff037984 */ /* 0x002e620008000800 */
[----:B------:R-:W-:-:S05]  /*0480*/  IMAD.MOV.U32 R4, RZ, RZ, 0x780 ;  /* 0x00000780ff047424 */ /* 0x000fca00078e00ff */
[----:B-1----:R-:W-:-:S05]  /*0490*/  LOP3.LUT R3, R3, 0x300, R4, 0xd8, !PT ;  /* 0x0000030003037812 */ /* 0x002fca00078ed804 */
[----:B------:R4:W-:Y:S02]  /*04a0*/  STS [UR48+0x8], R3 ;  /* 0x00000803ff007988 */ /* 0x0009e40008000830 */
.L_x_8:
[----:B------:R-:W-:Y:S05]  /*04b0*/  @P2 BRA `(.L_x_10) ;  /* 0x0000000000282947 */ /* 0x000fea0003800000 */
[----:B-1234-:R-:W1:Y:S02]  /*04c0*/  LDS R3, [UR48+0x8] ;  /* 0x00000830ff037984 */ /* 0x01ee640008000800 */
[----:B-1----:R-:W-:-:S05]  /*04d0*/  LOP3.LUT R3, R3, 0x1800, RZ, 0xb8, !PT ;  /* 0x0000180003037812 */ /* 0x002fca00078eb8ff */
[----:B------:R2:W-:Y:S02]  /*04e0*/  STS [UR48+0x8], R3 ;  /* 0x00000803ff007988 */ /* 0x0005e40008000830 */
.L_x_9:
[----:B------:R-:W-:Y:S05]  /*04f0*/  @P2 BREAK B0 ;  /* 0x0000000000002942 */ /* 0x000fea0003800000 */
[----:B------:R-:W-:Y:S05]  /*0500*/  @P2 BRA `(.L_x_11) ;  /* 0x0000000000242947 */ /* 0x000fea0003800000 */
[----:B------:R-:W3:Y:S01]  /*0510*/  LDS R4, [UR48+0x8] ;  /* 0x00000830ff047984 */ /* 0x000ee20008000800 */
[----:B-12---:R-:W-:-:S05]  /*0520*/  IMAD.MOV.U32 R3, RZ, RZ, 0x6000 ;  /* 0x00006000ff037424 */ /* 0x006fca00078e00ff */
[----:B---3--:R-:W-:-:S04]  /*0530*/  LOP3.LUT R3, R4, 0x6000, R3, 0xd8, !PT ;  /* 0x0000600004037812 */ /* 0x008fc800078ed803 */
[----:B------:R-:W-:-:S05]  /*0540*/  LOP3.LUT R3, R3, 0x400000, RZ, 0xb8, !PT ;  /* 0x0040000003037812 */ /* 0x000fca00078eb8ff */
[----:B------:R5:W-:Y:S02]  /*0550*/  STS [UR48+0x8], R3 ;  /* 0x00000803ff007988 */ /* 0x000be40008000830 */
.L_x_10:
[----:B------:R-:W-:Y:S05]  /*0560*/  BSYNC B0 ;  /* 0x0000000000007941 */ /* 0x000fea0003800000 */
.L_x_7:
[----:B-12345:R-:W1:Y:S02]  /*0570*/  @!P2 LDS R3, [UR48+0x8] ;  /* 0x00000830ff03a984 */ /* 0x03ee640008000800 */
[----:B-1----:R-:W-:-:S05]  /*0580*/  @!P2 LOP3.LUT R3, R3, 0x8000, RZ, 0xb8, !PT ;  /* 0x000080000303a812 */ /* 0x002fca00078eb8ff */
[----:B------:R3:W-:Y:S02]  /*0590*/  @!P2 STS [UR48+0x8], R3 ;  /* 0x00000803ff00a988 */ /* 0x0007e40008000830 */
.L_x_11:
[----:B------:R-:W-:Y:S05]  /*05a0*/  BSYNC B1 ;  /* 0x0000000000017941 */ /* 0x000fea0003800000 */
.L_x_6:
[----:B------:R-:W-:Y:S05]  /*05b0*/  WARPSYNC.ALL ;  /* 0x0000000000007948 */ /* 0x000fea0003800000 */
[----:B------:R-:W-:Y:S05]  /*05c0*/  @P0 BRA `(.L_x_12) ;  /* 0x0000000000280947 */ /* 0x000fea0003800000 */
[----:B-123--:R-:W1:Y:S01]  /*05d0*/  S2R R3, SR_LANEID ;  /* 0x0000000000037919 */ /* 0x00ee620000000000 */
[----:B------:R-:W-:Y:S05]  /*05e0*/  WARPSYNC.ALL ;  /* 0x0000000000007948 */ /* 0x000fea0003800000 */
[----:B-1----:R-:W-:-:S05]  /*05f0*/  IMAD.SHL.U32 R3, R3, 0x4, RZ ;  /* 0x0000000403037824 */ /* 0x002fca00078e00ff */
[----:B------:R-:W1:Y:S01]  /*0600*/  LDS R9, [R3+UR48] ;  /* 0x0000003003097984 */ /* 0x000e620008000800 */
[----:B------:R-:W-:-:S05]  /*0610*/  IADD3 R4, P1, R3, UR50, RZ ;  /* 0x0000003203047c10 */ /* 0x000fca000ff3e0ff */
[----:B------:R-:W-:-:S05]  /*0620*/  IMAD.X R5, RZ, RZ, UR51, P1 ;  /* 0x00000033ff057e24 */ /* 0x000fca00088e06ff */
[----:B-1----:R4:W5:Y:S01]  /*0630*/  ATOMG.E.EXCH.STRONG.GPU PT, RZ, [R4], R9 ;  /* 0x0000000904ff73a8 */ /* 0x00296200041ee100 */
[----:B------:R-:W-:-:S04]  /*0640*/  DEPBAR {5,4,3,2,1,0} ;  /* 0x0000003f0000791a */ /* 0x000fc80000000000 */
[----:B------:R4:W-:Y:S01]  /*0650*/  UTMACCTL.IV [UR50] ;  /* 0x00000000320079b9 */ /* 0x0009e20008000000 */
[----:B------:R-:W-:Y:S01]  /*0660*/  NOP ;  /* 0x0000000000007918 */ /* 0x000fe20000000000 */
.L_x_12:
[----:B------:R-:W-:Y:S05]  /*0670*/  @P0 BRA `(.L_x_13) ;  /* 0x00000000000c0947 */ /* 0x000fea0003800000 */
[----:B------:R0:W-:Y:S01]  /*0680*/  UTMACMDFLUSH ;  /* 0x00000000000079b7 */ /* 0x0001e20000000000 */
[----:B------:R-:W-:Y:S05]  /*0690*/  @P0 BRA `(.L_x_13) ;  /* 0x0000000000040947 */ /* 0x000fea0003800000 */
[----:B------:R-:W-:-:S04]  /*06a0*/  DEPBAR.LE SB0, 0x0 ;  /* 0x000080000000791a */ /* 0x000fc80000000000 */
.L_x_13:
[----:B------:R-:W-:Y:S05]  /*06b0*/  WARPSYNC.ALL ;  /* 0x0000000000007948 */ /* 0x000fea0003800000 */
[----:B-----5:R-:W-:Y:S06]  /*06c0*/  BAR.SYNC.DEFER_BLOCKING 0x0 ;  /* 0x0000000000007b1d */ /* 0x020fec0000010000 */
[----:B------:R-:W-:Y:S02]  /*06d0*/  BSSY B1, `(.L_x_14) ;  /* 0x000000b000017945 */ /* 0x000fe40003800000 */
[----:B------:R-:W-:Y:S06]  /*06e0*/  BAR.SYNC.DEFER_BLOCKING 0x0 ;  /* 0x0000000000007b1d */ /* 0x000fec0000010000 */
[----:B------:R5:W-:Y:S01]  /*06f0*/  @!P0 STS [R13], RZ ;  /* 0x000000ff0d008388 */ /* 0x000be20000000800 */
[----:B------:R-:W-:Y:S01]  /*0700*/  NOP ;  /* 0x0000000000007918 */ /* 0x000fe20000000000 */
[----:B------:R-:W-:Y:S05]  /*0710*/  @P2 BRA `(.L_x_15) ;  /* 0x0000000000182947 */ /* 0x000fea0003800000 */
[----:B-123--:R-:W1:Y:S01]  /*0720*/  LDS R3, [UR48+0x8] ;  /* 0x00000830ff037984 */ /* 0x00ee620008000800 */
[----:B----4-:R-:W2:Y:S01]  /*0730*/  LDC.64 R8, c[0x0][0x218] ;  /* 0x00008600ff087b82 */ /* 0x010ea20000000a00 */
[----:B------:R-:W-:Y:S02]  /*0740*/  IMAD.MOV.U32 R4, RZ, RZ, 0x70 ;  /* 0x00000070ff047424 */ /* 0x000fe400078e00ff */
[----:B--2---:R2:W-:Y:S03]  /*0750*/  STS.64 [UR48], R8 ;  /* 0x00000008ff007988 */ /* 0x0045e60008000a30 */
[----:B-1----:R-:W-:-:S05]  /*0760*/  LOP3.LUT R3, R3, 0x10, R4, 0xd8, !PT ;  /* 0x0000001003037812 */ /* 0x002fca00078ed804 */
[----:B------:R2:W-:Y:S02]  /*0770*/  STS [UR48+0x8], R3 ;  /* 0x00000803ff007988 */ /* 0x0005e40008000830 */
.L_x_15:
[----:B----4-:R-:W-:Y:S05]  /*0780*/  BSYNC B1 ;  /* 0x0000000000017941 */ /* 0x010fea0003800000 */
.L_x_14:
[----:B------:R-:W-:Y:S04]  /*0790*/  BSSY B2, `(.L_x_16) ;  /* 0x000000f000027945 */ /* 0x000fe80003800000 */
[----:B------:R-:W-:Y:S04]  /*07a0*/  BSSY B1, `(.L_x_17) ;  /* 0x000000c000017945 */ /* 0x000fe80003800000 */
[----:B------:R-:W-:Y:S05]  /*07b0*/  @P2 BRA `(.L_x_18) ;  /* 0x0000000000282947 */ /* 0x000fea0003800000 */
[----:B-123--:R-:W1:Y:S01]  /*07c0*/  LDS R3, [UR48+0x34] ;  /* 0x00003430ff037984 */ /* 0x00ee620008000800 */
[----:B------:R-:W-:Y:S01]  /*07d0*/  IMAD.MOV.U32 R4, RZ, RZ, 0x3f000000 ;  /* 0x3f000000ff047424 */ /* 0x000fe200078e00ff */
[----:B------:R-:W-:Y:S05]  /*07e0*/  @P2 BREAK B1 ;  /* 0x0000000000012942 */ /* 0x000fea0003800000 */
[----:B-1----:R-:W-:-:S05]  /*07f0*/  LOP3.LUT R3, R3, 0xff000000, R4, 0xb8, !PT ;  /* 0xff00000003037812 */ /* 0x002fca00078eb804 */
[----:B------:R1:W-:Y:S01]  /*0800*/  STS [UR48+0x34], R3 ;  /* 0x00003403ff007988 */ /* 0x0003e20008000830 */
[----:B------:R-:W-:Y:S05]  /*0810*/  @P2 BRA `(.L_x_19) ;  /* 0x0000000000182947 */ /* 0x000fea0003800000 */
[----:B------:R-:W2:Y:S01]  /*0820*/  LDS R4, [UR48+0x38] ;  /* 0x00003830ff047984 */ /* 0x000ea20008000800 */
[----:B-1----:R-:W-:-:S05]  /*0830*/  IMAD.MOV.U32 R3, RZ, RZ, 0x7f ;  /* 0x0000007fff037424 */ /* 0x002fca00078e00ff */
[----:B--2---:R-:W-:-:S05]  /*0840*/  LOP3.LUT R3, R4, 0xff, R3, 0xb8, !PT ;  /* 0x000000ff04037812 */ /* 0x004fca00078eb803 */
[----:B------:R4:W-:Y:S02]  /*0850*/  STS [UR48+0x38], R3 ;  /* 0x00003803ff007988 */ /* 0x0009e40008000830 */
.L_x_18:
[----:B------:R-:W-:Y:S05]  /*0860*/  BSYNC B1 ;  /* 0x0000000000017941 */ /* 0x000fea0003800000 */
.L_x_17:
[----:B------:R1:W-:Y:S02]  /*0870*/  @!P2 STS [UR48+0x20], R14 ;  /* 0x0000200eff00a988 */ /* 0x0003e40008000830 */
.L_x_19:
[----:B------:R-:W-:Y:S05]  /*0880*/  BSYNC B2 ;  /* 0x0000000000027941 */ /* 0x000fea0003800000 */
.L_x_16:
[----:B------:R-:W-:Y:S05]  /*0890*/  WARPSYNC.ALL ;  /* 0x0000000000007948 */ /* 0x000fea0003800000 */
[----:B-1234-:R-:W1:Y:S01]  /*08a0*/  LDC R3, c[0x0][0x22c] ;  /* 0x00008b00ff037b82 */ /* 0x01ee620000000800 */
[----:B------:R-:W-:Y:S01]  /*08b0*/  BSSY B2, `(.L_x_20) ;  /* 0x0000010000027945 */ /* 0x000fe20003800000 */
[----:B-1----:R-:W-:-:S05]  /*08c0*/  VIADD R3, R3, 0xffffffff ;  /* 0xffffffff03037836 */ /* 0x002fca0000000000 */
[----:B------:R1:W-:Y:S01]  /*08d0*/  @!P2 STS [UR48+0x24], R3 ;  /* 0x00002403ff00a988 */ /* 0x0003e20008000830 */
[----:B------:R-:W-:Y:S05]  /*08e0*/  @P2 BRA `(.L_x_21) ;  /* 0x0000000000302947 */ /* 0x000fea0003800000 */
[----:B------:R-:W2:Y:S01]  /*08f0*/  LDS R5, [UR48+0x34] ;  /* 0x00003430ff057984 */ /* 0x000ea20008000800 */
[----:B------:R-:W3:Y:S03]  /*0900*/  LDC.64 R8, c[0x0][0x240] ;  /* 0x00009000ff087b82 */ /* 0x000ee60000000a00 */
[----:B------:R-:W4:Y:S01]  /*0910*/  LDS R4, [UR48+0x1c] ;  /* 0x00001c30ff047984 */ /* 0x000f220008000800 */
[C---:B---3--:R-:W-:Y:S01]  /*0920*/  SHF.L.U64.HI R9, R8.reuse, 0x1, R9 ;  /* 0x0000000108097819 */ /* 0x048fe20000010209 */
[----:B------:R-:W-:-:S03]  /*0930*/  IMAD.SHL.U32 R8, R8, 0x2, RZ ;  /* 0x0000000208087824 */ /* 0x000fc600078e00ff */
[--C-:B------:R-:W-:Y:S02]  /*0940*/  SHF.R.U32.HI R11, RZ, 0x4, R9.reuse ;  /* 0x00000004ff0b7819 */ /* 0x100fe40000011609 */
[----:B------:R-:W-:-:S05]  /*0950*/  SHF.R.U64 R8, R8, 0x4, R9 ;  /* 0x0000000408087819 */ /* 0x000fca0000001209 */
[----:B------:R3:W-:Y:S01]  /*0960*/  STS [UR48+0xc], R8 ;  /* 0x00000c08ff007988 */ /* 0x0007e20008000830 */
[----:B--2---:R-:W-:Y:S02]  /*0970*/  LOP3.LUT R5, R5, 0x7, RZ, 0xb8, !PT ;  /* 0x0000000705057812 */ /* 0x004fe400078eb8ff */
[----:B----4-:R-:W-:-:S03]  /*0980*/  LOP3.LUT R4, R4, 0xf, R11, 0xb8, !PT ;  /* 0x0000000f04047812 */ /* 0x010fc600078eb80b */
[----:B------:R3:W-:Y:S04]  /*0990*/  STS [UR48+0x34], R5 ;  /* 0x00003405ff007988 */ /* 0x0007e80008000830 */
[----:B------:R3:W-:Y:S02]  /*09a0*/  STS [UR48+0x1c], R4 ;  /* 0x00001c04ff007988 */ /* 0x0007e40008000830 */
.L_x_21:
[----:B------:R-:W-:Y:S05]  /*09b0*/  BSYNC B2 ;  /* 0x0000000000027941 */ /* 0x000fea0003800000 */
.L_x_20:
[----:B------:R-:W-:Y:S04]  /*09c0*/  BSSY B3, `(.L_x_22) ;  /* 0x000001a000037945 */ /* 0x000fe80003800000 */
[----:B------:R-:W-:Y:S04]  /*09d0*/  BSSY B2, `(.L_x_23) ;  /* 0x0000015000027945 */ /* 0x000fe80003800000 */
[----:B------:R-:W-:Y:S05]  /*09e0*/  @P2 BRA `(.L_x_24) ;  /* 0x0000000000202947 */ /* 0x000fea0003800000 */
[----:B---3--:R-:W2:Y:S02]  /*09f0*/  LDS R4, [UR48+0x34] ;  /* 0x00003430ff047984 */ /* 0x008ea40008000800 */
[----:B--2---:R-:W-:-:S05]  /*0a00*/  LOP3.LUT R4, R4, 0x38, RZ, 0xb8, !PT ;  /* 0x0000003804047812 */ /* 0x004fca00078eb8ff */
[----:B------:R2:W-:Y:S01]  /*0a10*/  STS [UR48+0x34], R4 ;  /* 0x00003404ff007988 */ /* 0x0005e20008000830 */
[----:B------:R-:W-:Y:S05]  /*0a20*/  @P2 BRA `(.L_x_25) ;  /* 0x0000000000202947 */ /* 0x000fea0003800000 */
[----:B--2---:R-:W2:Y:S01]  /*0a30*/  LDS R4, [UR48+0x8] ;  /* 0x00000830ff047984 */ /* 0x004ea20008000800 */
[----:B------:R-:W-:-:S05]  /*0a40*/  IMAD.MOV.U32 R5, RZ, RZ, 0x780 ;  /* 0x00000780ff057424 */ /* 0x000fca00078e00ff */
[----:B--2---:R-:W-:-:S05]  /*0a50*/  LOP3.LUT R4, R4, 0x300, R5, 0xd8, !PT ;  /* 0x0000030004047812 */ /* 0x004fca00078ed805 */
[----:B------:R2:W-:Y:S02]  /*0a60*/  STS [UR48+0x8], R4 ;  /* 0x00000804ff007988 */ /* 0x0005e40008000830 */
.L_x_24:
[----:B------:R-:W-:Y:S05]  /*0a70*/  @P2 BRA `(.L_x_26) ;  /* 0x0000000000282947 */ /* 0x000fea0003800000 */
[----:B--23--:R-:W2:Y:S02]  /*0a80*/  LDS R4, [UR48+0x8] ;  /* 0x00000830ff047984 */ /* 0x00cea40008000800 */
[----:B--2---:R-:W-:-:S05]  /*0a90*/  LOP3.LUT R4, R4, 0x1800, RZ, 0xb8, !PT ;  /* 0x0000180004047812 */ /* 0x004fca00078eb8ff */
[----:B------:R3:W-:Y:S02]  /*0aa0*/  STS [UR48+0x8], R4 ;  /* 0x00000804ff007988 */ /* 0x0007e40008000830 */
.L_x_25:
[----:B------:R-:W-:Y:S05]  /*0ab0*/  @P2 BREAK B2 ;  /* 0x0000000000022942 */ /* 0x000fea0003800000 */
[----:B------:R-:W-:Y:S05]  /*0ac0*/  @P2 BRA `(.L_x_27) ;  /* 0x0000000000242947 */ /* 0x000fea0003800000 */
[----:B--23--:R-:W2:Y:S01]  /*0ad0*/  LDS R4, [UR48+0x8] ;  /* 0x00000830ff047984 */ /* 0x00cea20008000800 */
[----:B------:R-:W-:-:S05]  /*0ae0*/  IMAD.MOV.U32 R5, RZ, RZ, 0x6000 ;  /* 0x00006000ff057424 */ /* 0x000fca00078e00ff */
[----:B--2---:R-:W-:-:S04]  /*0af0*/  LOP3.LUT R4, R4, 0x6000, R5, 0xd8, !PT ;  /* 0x0000600004047812 */ /* 0x004fc800078ed805 */
[----:B------:R-:W-:-:S05]  /*0b00*/  LOP3.LUT R4, R4, 0x400000, RZ, 0xb8, !PT ;  /* 0x0040000004047812 */ /* 0x000fca00078eb8ff */
[----:B------:R4:W-:Y:S02]  /*0b10*/  STS [UR48+0x8], R4 ;  /* 0x00000804ff007988 */ /* 0x0009e40008000830 */
.L_x_26:
[----:B------:R-:W-:Y:S05]  /*0b20*/  BSYNC B2 ;  /* 0x0000000000027941 */ /* 0x000fea0003800000 */
.L_x_23:
[----:B--234-:R-:W2:Y:S02]  /*0b30*/  @!P2 LDS R4, [UR48+0x8] ;  /* 0x00000830ff04a984 */ /* 0x01cea40008000800 */
[----:B--2---:R-:W-:-:S05]  /*0b40*/  @!P2 LOP3.LUT R4, R4, 0x8000, RZ, 0xb8, !PT ;  /* 0x000080000404a812 */ /* 0x004fca00078eb8ff */
[----:B------:R4:W-:Y:S02]  /*0b50*/  @!P2 STS [UR48+0x8], R4 ;  /* 0x00000804ff00a988 */ /* 0x0009e40008000830 */
.L_x_27:
[----:B------:R-:W-:Y:S05]  /*0b60*/  BSYNC B3 ;  /* 0x0000000000037941 */ /* 0x000fea0003800000 */
.L_x_22:
[----:B------:R-:W-:Y:S05]  /*0b70*/  WARPSYNC.ALL ;  /* 0x0000000000007948 */ /* 0x000fea0003800000 */
[----:B------:R-:W-:-:S04]  /*0b80*/  UIADD3 UR53, UR4, 0x80, URZ ;  /* 0x0000008004357890 */ /* 0x000fc8000fffe03f */
[----:B------:R-:W-:-:S04]  /*0b90*/  UIADD3 UR52, UP0, UR53, UR54, URZ ;  /* 0x0000003635347290 */ /* 0x000fc8000ff1e03f */
[----:B------:R-:W-:Y:S01]  /*0ba0*/  ULEA.HI.X.SX32 UR53, UR53, UR55, 0x1, UP0 ;  /* 0x0000003735357291 */ /* 0x000fe200080f0e3f */
[----:B------:R-:W-:Y:S11]  /*0bb0*/  @P0 BRA `(.L_x_28) ;  /* 0x0000000000280947 */ /* 0x000ff60003800000 */
[----:B--234-:R-:W2:Y:S01]  /*0bc0*/  S2R R4, SR_LANEID ;  /* 0x0000000000047919 */ /* 0x01cea20000000000 */
[----:B------:R-:W-:Y:S05]  /*0bd0*/  WARPSYNC.ALL ;  /* 0x0000000000007948 */ /* 0x000fea0003800000 */
[----:B--2---:R-:W-:-:S05]  /*0be0*/  IMAD.SHL.U32 R8, R4, 0x4, RZ ;  /* 0x0000000404087824 */ /* 0x004fca00078e00ff */
[----:B------:R-:W2:Y:S01]  /*0bf0*/  LDS R9, [R8+UR48] ;  /* 0x0000003008097984 */ /* 0x000ea20008000800 */
[----:B------:R-:W-:-:S05]  /*0c00*/  IADD3 R4, P1, R8, UR52, RZ ;  /* 0x0000003408047c10 */ /* 0x000fca000ff3e0ff */
[----:B------:R-:W-:-:S05]  /*0c10*/  IMAD.X R5, RZ, RZ, UR53, P1 ;  /* 0x00000035ff057e24 */ /* 0x000fca00088e06ff */
[----:B--2---:R2:W3:Y:S01]  /*0c20*/  ATOMG.E.EXCH.STRONG.GPU PT, RZ, [R4], R9 ;  /* 0x0000000904ff73a8 */ /* 0x0044e200041ee100 */
[----:B------:R-:W-:-:S04]  /*0c30*/  DEPBAR {5,4,3,2,1,0} ;  /* 0x0000003f0000791a */ /* 0x000fc80000000000 */
[----:B------:R2:W-:Y:S01]  /*0c40*/  UTMACCTL.IV [UR52] ;  /* 0x00000000340079b9 */ /* 0x0005e20008000000 */
[----:B------:R-:W-:Y:S01]  /*0c50*/  NOP ;  /* 0x0000000000007918 */ /* 0x000fe20000000000 */
.L_x_28:
[----:B------:R-:W-:Y:S05]  /*0c60*/  @P0 BRA `(.L_x_29) ;  /* 0x00000000000c0947 */ /* 0x000fea0003800000 */
[----:B------:R0:W-:Y:S01]  /*0c70*/  UTMACMDFLUSH ;  /* 0x00000000000079b7 */ /* 0x0001e20000000000 */
[----:B------:R-:W-:Y:S05]  /*0c80*/  @P0 BRA `(.L_x_29) ;  /* 0x0000000000040947 */ /* 0x000fea0003800000 */
[----:B------:R-:W-:-:S04]  /*0c90*/  DEPBAR.LE SB0, 0x0 ;  /* 0x000080000000791a */ /* 0x000fc80000000000 */
.L_x_29:
[----:B------:R-:W-:Y:S05]  /*0ca0*/  WARPSYNC.ALL ;  /* 0x0000000000007948 */ /* 0x000fea0003800000 */
[----:B---3--:R-:W-:Y:S06]  /*0cb0*/  BAR.SYNC.DEFER_BLOCKING 0x0 ;  /* 0x0000000000007b1d */ /* 0x008fec0000010000 */
[----:B------:R-:W-:Y:S02]  /*0cc0*/  BSSY B3, `(.L_x_30) ;  /* 0x000000b000037945 */ /* 0x000fe40003800000 */
[----:B------:R-:W-:Y:S06]  /*0cd0*/  BAR.SYNC.DEFER_BLOCKING 0x0 ;  /* 0x0000000000007b1d */ /* 0x000fec0000010000 */
[----:B------:R3:W-:Y:S01]  /*0ce0*/  @!P0 STS [R13], RZ ;  /* 0x000000ff0d008388 */ /* 0x0007e20000000800 */
[----:B------:R-:W-:Y:S01]  /*0cf0*/  NOP ;  /* 0x0000000000007918 */ /* 0x000fe20000000000 */
[----:B------:R-:W-:Y:S05]  /*0d00*/  @P2 BRA `(.L_x_31) ;  /* 0x0000000000182947 */ /* 0x000fea0003800000 */
[----:B--2-4-:R-:W2:Y:S01]  /*0d10*/  LDS R4, [UR48+0x8] ;  /* 0x00000830ff047984 */ /* 0x014ea20008000800 */
[----:B------:R-:W4:Y:S01]  /*0d20*/  LDC.64 R8, c[0x0][0x220] ;  /* 0x00008800ff087b82 */ /* 0x000f220000000a00 */
[----:B------:R-:W-:Y:S02]  /*0d30*/  IMAD.MOV.U32 R5, RZ, RZ, 0x70 ;  /* 0x00000070ff057424 */ /* 0x000fe400078e00ff */
[----:B----4-:R4:W-:Y:S03]  /*0d40*/  STS.64 [UR48], R8 ;  /* 0x00000008ff007988 */ /* 0x0109e60008000a30 */
[----:B--2---:R-:W-:-:S05]  /*0d50*/  LOP3.LUT R4, R4, 0x10, R5, 0xd8, !PT ;  /* 0x0000001004047812 */ /* 0x004fca00078ed805 */
[----:B------:R4:W-:Y:S02]  /*0d60*/  STS [UR48+0x8], R4 ;  /* 0x00000804ff007988 */ /* 0x0009e40008000830 */
.L_x_31:
[----:B--2---:R-:W-:Y:S05]  /*0d70*/  BSYNC B3 ;  /* 0x0000000000037941 */ /* 0x004fea0003800000 */
.L_x_30:
[----:B------:R-:W-:Y:S04]  /*0d80*/  BSSY B4, `(.L_x_32) ;  /* 0x0000011000047945 */ /* 0x000fe80003800000 */
[----:B------:R-:W-:Y:S04]  /*0d90*/  BSSY B3, `(.L_x_33) ;  /* 0x000000e000037945 */ /* 0x000fe80003800000 */
[----:B------:R-:W-:Y:S05]  /*0da0*/  @P2 BRA `(.L_x_34) ;  /* 0x0000000000242947 */ /* 0x000fea0003800000 */
[----:B----4-:R-:W2:Y:S01]  /*0db0*/  LDS R4, [UR48+0x34] ;  /* 0x00003430ff047984 */ /* 0x010ea20008000800 */
[----:B------:R-:W-:-:S05]  /*0dc0*/  IMAD.MOV.U32 R5, RZ, RZ, 0x3f000000 ;  /* 0x3f000000ff057424 */ /* 0x000fca00078e00ff */
[----:B--2---:R-:W-:-:S05]  /*0dd0*/  LOP3.LUT R4, R4, 0xff000000, R5, 0xb8, !PT ;  /* 0xff00000004047812 */ /* 0x004fca00078eb805 */
[----:B------:R2:W-:Y:S01]  /*0de0*/  STS [UR48+0x34], R4 ;  /* 0x00003404ff007988 */ /* 0x0005e20008000830 */
[----:B------:R-:W-:Y:S05]  /*0df0*/  @P2 BRA `(.L_x_35) ;  /* 0x00000000001c2947 */ /* 0x000fea0003800000 */
[----:B--2---:R-:W2:Y:S01]  /*0e00*/  LDS R4, [UR48+0x38] ;  /* 0x00003830ff047984 */ /* 0x004ea20008000800 */
[----:B------:R-:W-:-:S05]  /*0e10*/  IMAD.MOV.U32 R5, RZ, RZ, 0x3f ;  /* 0x0000003fff057424 */ /* 0x000fca00078e00ff */
[----:B--2---:R-:W-:-:S05]  /*0e20*/  LOP3.LUT R4, R4, 0xff, R5, 0xb8, !PT ;  /* 0x000000ff04047812 */ /* 0x004fca00078eb805 */
[----:B------:R2:W-:Y:S02]  /*0e30*/  STS [UR48+0x38], R4 ;  /* 0x00003804ff007988 */ /* 0x0005e40008000830 */
.L_x_34:
[----:B------:R-:W-:Y:S05]  /*0e40*/  @P2 BREAK B3 ;  /* 0x0000000000032942 */ /* 0x000fea0003800000 */
[----:B------:R-:W-:Y:S05]  /*0e50*/  @P2 BRA `(.L_x_36) ;  /* 0x00000000000c2947 */ /* 0x000fea0003800000 */
[----:B------:R1:W-:Y:S02]  /*0e60*/  STS [UR48+0x20], R3 ;  /* 0x00002003ff007988 */ /* 0x0003e40008000830 */
.L_x_35:
[----:B------:R-:W-:Y:S05]  /*0e70*/  BSYNC B3 ;  /* 0x0000000000037941 */ /* 0x000fea0003800000 */
.L_x_33:
[----:B------:R1:W-:Y:S02]  /*0e80*/  @!P2 STS [UR48+0x24], R2 ;  /* 0x00002402ff00a988 */ /* 0x0003e40008000830 */
.L_x_36:
[----:B------:R-:W-:Y:S05]  /*0e90*/  BSYNC B4 ;  /* 0x0000000000047941 */ /* 0x000fea0003800000 */
.L_x_32:
[----:B------:R-:W-:Y:S05]  /*0ea0*/  WARPSYNC.ALL ;  /* 0x0000000000007948 */ /* 0x000fea0003800000 */
[----:B------:R-:W-:Y:S04]  /*0eb0*/  BSSY B4, `(.L_x_37) ;  /* 0x000000e000047945 */ /* 0x000fe80003800000 */
[----:B------:R-:W-:Y:S05]  /*0ec0*/  @P2 BRA `(.L_x_38) ;  /* 0x0000000000302947 */ /* 0x000fea0003800000 */
[----:B-1----:R-:W1:Y:S01]  /*0ed0*/  LDS R3, [UR48+0x34] ;  /* 0x00003430ff037984 */ /* 0x002e620008000800 */
[----:B--2-4-:R-:W2:Y:S03]  /*0ee0*/  LDC.64 R4, c[0x0][0x248] ;  /* 0x00009200ff047b82 */ /* 0x014ea60000000a00 */
[----:B------:R-:W4:Y:S01]  /*0ef0*/  LDS R2, [UR48+0x1c] ;  /* 0x00001c30ff027984 */ /* 0x000f220008000800 */
[C---:B--2---:R-:W-:Y:S01]  /*0f00*/  SHF.L.U64.HI R5, R4.reuse, 0x1, R5 ;  /* 0x0000000104057819 */ /* 0x044fe20000010205 */
[----:B------:R-:W-:-:S03]  /*0f10*/  IMAD.SHL.U32 R4, R4, 0x2, RZ ;  /* 0x0000000204047824 */ /* 0x000fc600078e00ff */
[--C-:B------:R-:W-:Y:S02]  /*0f20*/  SHF.R.U32.HI R9, RZ, 0x4, R5.reuse ;  /* 0x00000004ff097819 */ /* 0x100fe40000011605 */
[----:B------:R-:W-:-:S05]  /*0f30*/  SHF.R.U64 R4, R4, 0x4, R5 ;  /* 0x0000000404047819 */ /* 0x000fca0000001205 */
[----:B------:R2:W-:Y:S01]  /*0f40*/  STS [UR48+0xc], R4 ;  /* 0x00000c04ff007988 */ /* 0x0005e20008000830 */
[----:B-1----:R-:W-:Y:S02]  /*0f50*/  LOP3.LUT R3, R3, 0x7, RZ, 0xb8, !PT ;  /* 0x0000000703037812 */ /* 0x002fe400078eb8ff */
[----:B----4-:R-:W-:-:S03]  /*0f60*/  LOP3.LUT R2, R2, 0xf, R9, 0xb8, !PT ;  /* 0x0000000f02027812 */ /* 0x010fc600078eb809 */
[----:B------:R2:W-:Y:S04]  /*0f70*/  STS [UR48+0x34], R3 ;  /* 0x00003403ff007988 */ /* 0x0005e80008000830 */
[----:B------:R2:W-:Y:S02]  /*0f80*/  STS [UR48+0x1c], R2 ;  /* 0x00001c02ff007988 */ /* 0x0005e40008000830 */
.L_x_38:
[----:B------:R-:W-:Y:S05]  /*0f90*/  BSYNC B4 ;  /* 0x0000000000047941 */ /* 0x000fea0003800000 */
.L_x_37:
[----:B------:R-:W-:Y:S04]  /*0fa0*/  BSSY B4, `(.L_x_39) ;  /* 0x000001a000047945 */ /* 0x000fe80003800000 */
[----:B------:R-:W-:Y:S04]  /*0fb0*/  BSSY B5, `(.L_x_40) ;  /* 0x0000015000057945 */ /* 0x000fe80003800000 */
[----:B------:R-:W-:Y:S05]  /*0fc0*/  @P2 BRA `(.L_x_41) ;  /* 0x0000000000202947 */ /* 0x000fea0003800000 */
[----:B-12---:R-:W1:Y:S02]  /*0fd0*/  LDS R2, [UR48+0x34] ;  /* 0x00003430ff027984 */ /* 0x006e640008000800 */
[----:B-1----:R-:W-:-:S05]  /*0fe0*/  LOP3.LUT R2, R2, 0x38, RZ, 0xb8, !PT ;  /* 0x0000003802027812 */ /* 0x002fca00078eb8ff */
[----:B------:R1:W-:Y:S01]  /*0ff0*/  STS [UR48+0x34], R2 ;  /* 0x00003402ff007988 */ /* 0x0003e20008000830 */
[----:B------:R-:W-:Y:S05]  /*1000*/  @P2 BRA `(.L_x_42) ;  /* 0x0000000000202947 */ /* 0x000fea0003800000 */
[----:B-1----:R-:W1:Y:S01]  /*1010*/  LDS R2, [UR48+0x8] ;  /* 0x00000830ff027984 */ /* 0x002e620008000800 */
[----:B------:R-:W-:-:S05]  /*1020*/  IMAD.MOV.U32 R3, RZ, RZ, 0x780 ;  /* 0x00000780ff037424 */ /* 0x000fca00078e00ff */
[----:B-1----:R-:W-:-:S05]  /*1030*/  LOP3.LUT R2, R2, 0x300, R3, 0xd8, !PT ;  /* 0x0000030002027812 */ /* 0x002fca00078ed803 */
[----:B------:R1:W-:Y:S02]  /*1040*/  STS [UR48+0x8], R2 ;  /* 0x00000802ff007988 */ /* 0x0003e40008000830 */
.L_x_41:
[----:B------:R-:W-:Y:S05]  /*1050*/  @P2 BRA `(.L_x_43) ;  /* 0x0000000000282947 */ /* 0x000fea0003800000 */
[----:B-12---:R-:W1:Y:S02]  /*1060*/  LDS R2, [UR48+0x8] ;  /* 0x00000830ff027984 */ /* 0x006e640008000800 */
[----:B-1----:R-:W-:-:S05]  /*1070*/  LOP3.LUT R2, R2, 0x1800, RZ, 0xb8, !PT ;  /* 0x0000180002027812 */ /* 0x002fca00078eb8ff */
[----:B------:R2:W-:Y:S02]  /*1080*/  STS [UR48+0x8], R2 ;  /* 0x00000802ff007988 */ /* 0x0005e40008000830 */
.L_x_42:
[----:B------:R-:W-:Y:S05]  /*1090*/  @P2 BREAK B5 ;  /* 0x0000000000052942 */ /* 0x000fea0003800000 */
[----:B------:R-:W-:Y:S05]  /*10a0*/  @P2 BRA `(.L_x_44) ;  /* 0x0000000000242947 */ /* 0x000fea0003800000 */
[----:B-12---:R-:W1:Y:S01]  /*10b0*/  LDS R2, [UR48+0x8] ;  /* 0x00000830ff027984 */ /* 0x006e620008000800 */
[----:B------:R-:W-:-:S05]  /*10c0*/  IMAD.MOV.U32 R3, RZ, RZ, 0x6000 ;  /* 0x00006000ff037424 */ /* 0x000fca00078e00ff */
[----:B-1----:R-:W-:-:S04]  /*10d0*/  LOP3.LUT R2, R2, 0x6000, R3, 0xd8, !PT ;  /* 0x0000600002027812 */ /* 0x002fc800078ed803 */
[----:B------:R-:W-:-:S05]  /*10e0*/  LOP3.LUT R2, R2, 0x400000, RZ, 0xb8, !PT ;  /* 0x0040000002027812 */ /* 0x000fca00078eb8ff */
[----:B------:R1:W-:Y:S02]  /*10f0*/  STS [UR48+0x8], R2 ;  /* 0x00000802ff007988 */ /* 0x0003e40008000830 */
.L_x_43:
[----:B------:R-:W-:Y:S05]  /*1100*/  BSYNC B5 ;  /* 0x0000000000057941 */ /* 0x000fea0003800000 */
.L_x_40:
[----:B-12---:R-:W1:Y:S02]  /*1110*/  @!P2 LDS R2, [UR48+0x8] ;  /* 0x00000830ff02a984 */ /* 0x006e640008000800 */
[----:B-1----:R-:W-:-:S05]  /*1120*/  @!P2 LOP3.LUT R2, R2, 0x8000, RZ, 0xb8, !PT ;  /* 0x000080000202a812 */ /* 0x002fca00078eb8ff */
[----:B------:R1:W-:Y:S02]  /*1130*/  @!P2 STS [UR48+0x8], R2 ;  /* 0x00000802ff00a988 */ /* 0x0003e40008000830 */
.L_x_44:
[----:B------:R-:W-:Y:S05]  /*1140*/  BSYNC B4 ;  /* 0x0000000000047941 */ /* 0x000fea0003800000 */
.L_x_39:
[----:B------:R-:W-:Y:S05]  /*1150*/  WARPSYNC.ALL ;  /* 0x0000000000007948 */ /* 0x000fea0003800000 */
[----:B------:R-:W-:Y:S01]  /*1160*/  UIADD3 UR4, UR4, 0x100, URZ ;  /* 0x0000010004047890 */ /* 0x000fe2000fffe03f */
[----:B------:R-:W-:Y:S01]  /*1170*/  ISETP.GE.AND P1, PT, R12, 0x1, PT ;  /* 0x000000010c00780c */ /* 0x000fe20003f26270 */
[----:B------:R-:W-:Y:S01]  /*1180*/  IMAD.MOV.U32 R24, RZ, RZ, RZ ;  /* 0x000000ffff187224 */ /* 0x000fe200078e00ff */
[----:B----4-:R-:W-:Y:S01]  /*1190*/  SHF.R.U32.HI R8, RZ, 0x5, R0 ;  /* 0x00000005ff087819 */ /* 0x010fe20000011600 */
[----:B------:R-:W-:-:S04]  /*11a0*/  UIADD3 UR54, UP0, UR4, UR54, URZ ;  /* 0x0000003604367290 */ /* 0x000fc8000ff1e03f */
[----:B------:R-:W-:Y:S01]  /*11b0*/  ULEA.HI.X.SX32 UR55, UR4, UR55, 0x1, UP0 ;  /* 0x0000003704377291 */ /* 0x000fe200080f0e3f */
[----:B------:R-:W-:Y:S11]  /*11c0*/  @P0 BRA `(.L_x_45) ;  /* 0x0000000000280947 */ /* 0x000ff60003800000 */
[----:B-12---:R-:W1:Y:S01]  /*11d0*/  S2R R2, SR_LANEID ;  /* 0x0000000000027919 */ /* 0x006e620000000000 */
[----:B------:R-:W-:Y:S05]  /*11e0*/  WARPSYNC.ALL ;  /* 0x0000000000007948 */ /* 0x000fea0003800000 */
[----:B-1----:R-:W-:-:S05]  /*11f0*/  IMAD.SHL.U32 R4, R2, 0x4, RZ ;  /* 0x0000000402047824 */ /* 0x002fca00078e00ff */
[----:B------:R-:W1:Y:S01]  /*1200*/  LDS R5, [R4+UR48] ;  /* 0x0000003004057984 */ /* 0x000e620008000800 */
[----:B------:R-:W-:-:S05]  /*1210*/  IADD3 R2, P3, R4, UR54, RZ ;  /* 0x0000003604027c10 */ /* 0x000fca000ff7e0ff */
[----:B------:R-:W-:-:S05]  /*1220*/  IMAD.X R3, RZ, RZ, UR55, P3 ;  /* 0x00000037ff037e24 */ /* 0x000fca00098e06ff */
[----:B-1----:R4:W2:Y:S01]  /*1230*/  ATOMG.E.EXCH.STRONG.GPU PT, RZ, [R2], R5 ;  /* 0x0000000502ff73a8 */ /* 0x0028a200041ee100 */
[----:B------:R-:W-:-:S04]  /*1240*/  DEPBAR {5,4,3,2,1,0} ;  /* 0x0000003f0000791a */ /* 0x000fc80000000000 */
[----:B------:R4:W-:Y:S01]  /*1250*/  UTMACCTL.IV [UR54] ;  /* 0x00000000360079b9 */ /* 0x0009e20008000000 */
[----:B------:R-:W-:Y:S01]  /*1260*/  NOP ;  /* 0x0000000000007918 */ /* 0x000fe20000000000 */
.L_x_45:
[----:B------:R-:W-:Y:S05]  /*1270*/  @P0 BRA `(.L_x_46) ;  /* 0x00000000000c0947 */ /* 0x000fea0003800000 */
[----:B------:R0:W-:Y:S01]  /*1280*/  UTMACMDFLUSH ;  /* 0x00000000000079b7 */ /* 0x0001e20000000000 */
[----:B------:R-:W-:Y:S05]  /*1290*/  @P0 BRA `(.L_x_46) ;  /* 0x0000000000040947 */ /* 0x000fea0003800000 */
[----:B------:R-:W-:-:S04]  /*12a0*/  DEPBAR.LE SB0, 0x0 ;  /* 0x000080000000791a */ /* 0x000fc80000000000 */
.L_x_46:
[----:B------:R-:W-:Y:S05]  /*12b0*/  WARPSYNC.ALL ;  /* 0x0000000000007948 */ /* 0x000fea0003800000 */
[----:B--2---:R-:W-:Y:S01]  /*12c0*/  BAR.SYNC.DEFER_BLOCKING 0x0 ;  /* 0x0000000000007b1d */ /* 0x004fe20000010000 */
[----:B------:R-:W-:Y:S01]  /*12d0*/  R2UR UR49, R8 ;  /* 0x00000000083172ca */ /* 0x000fe200000e0000 */
[----:B------:R-:W-:Y:S01]  /*12e0*/  USHF.L.U32 UR11, UR56, 0x7, URZ ;  /* 0x00000007380b7899 */ /* 0x000fe2000800063f */
[----:B------:R-:W-:Y:S01]  /*12f0*/  IMAD.MOV.U32 R25, RZ, RZ, RZ ;  /* 0x000000ffff197224 */ /* 0x000fe200078e00ff */
[----:B------:R-:W-:Y:S01]  /*1300*/  USHF.L.U32 UR23, UR57, 0x6, URZ ;  /* 0x0000000639177899 */ /* 0x000fe2000800063f */
[----:B------:R-:W-:Y:S01]  /*1310*/  CS2R R26, SRZ ;  /* 0x00000000001a7805 */ /* 0x000fe2000001ff00 */
[----:B------:R-:W-:Y:S01]  /*1320*/  VOTEU.ALL UP0, P2 ;  /* 0x00000000003f7886 */ /* 0x000fe20001000000 */
[----:B------:R-:W-:Y:S01]  /*1330*/  UMOV UR4, 0x1 ;  /* 0x0000000100047882 */ /* 0x000fe20000000000 */
[----:B------:R-:W-:-:S02]  /*1340*/  CS2R R28, SRZ ;  /* 0x00000000001c7805 */ /* 0x000fc4000001ff00 */
[----:B------:R-:W-:Y:S02]  /*1350*/  CS2R R30, SRZ ;  /* 0x00000000001e7805 */ /* 0x000fe4000001ff00 */
[----:B------:R-:W-:Y:S01]  /*1360*/  CS2R R32, SRZ ;  /* 0x0000000000207805 */ /* 0x000fe2000001ff00 */
[----:B------:R-:W-:-:S04]  /*1370*/  @!UP0 UIADD3 UR4, -UR4, 0x100000, URZ ;  /* 0x0010000004048890 */ /* 0x000fc8000fffe13f */
[----:B------:R-:W-:Y:S02]  /*1380*/  @!UP0 USHF.L.U32 UR5, UR4, 0xb, URZ ;  /* 0x0000000b04058899 */ /* 0x000fe4000800063f */
[----:B------:R-:W-:Y:S01]  /*1390*/  @!UP0 USHF.L.U32 UR4, UR4, 0x1, URZ ;  /* 0x0000000104048899 */ /* 0x000fe2000800063f */
[----:B------:R-:W-:Y:S01]  /*13a0*/  CS2R R34, SRZ ;  /* 0x0000000000227805 */ /* 0x000fe2000001ff00 */
[----:B------:R-:W-:Y:S01]  /*13b0*/  VOTEU.ALL UP0, P2 ;  /* 0x00000000003f7886 */ /* 0x000fe20001000000 */
[----:B------:R-:W-:Y:S02]  /*13c0*/  CS2R R36, SRZ ;  /* 0x0000000000247805 */ /* 0x000fe4000001ff00 */
[----:B------:R-:W-:Y:S02]  /*13d0*/  CS2R R38, SRZ ;  /* 0x0000000000267805 */ /* 0x000fe4000001ff00 */
[----:B------:R-:W-:Y:S02]  /*13e0*/  CS2R R40, SRZ ;  /* 0x0000000000287805 */ /* 0x000fe4000001ff00 */
[----:B------:R-:W-:-:S02]  /*13f0*/  CS2R R42, SRZ ;  /* 0x00000000002a7805 */ /* 0x000fc4000001ff00 */
[----:B------:R-:W-:Y:S02]  /*1400*/  CS2R R44, SRZ ;  /* 0x00000000002c7805 */ /* 0x000fe4000001ff00 */
[----:B------:R-:W-:Y:S02]  /*1410*/  CS2R R46, SRZ ;  /* 0x00000000002e7805 */ /* 0x000fe4000001ff00 */
[----:B------:R-:W-:Y:S02]  /*1420*/  CS2R R48, SRZ ;  /* 0x0000000000307805 */ /* 0x000fe4000001ff00 */
[----:B------:R-:W-:Y:S02]  /*1430*/  CS2R R50, SRZ ;  /* 0x0000000000327805 */ /* 0x000fe4000001ff00 */
[----:B------:R-:W-:Y:S02]  /*1440*/  CS2R R52, SRZ ;  /* 0x0000000000347805 */ /* 0x000fe4000001ff00 */
[----:B------:R-:W-:Y:S01]  /*1450*/  CS2R R54, SRZ ;  /* 0x0000000000367805 */ /* 0x000fe2000001ff00 */
[----:B------:R-:W2:Y:S02]  /*1460*/  FENCE.VIEW.ASYNC.S ;  /* 0x00000000000073c6 */ /* 0x000ea40000000000 */
[----:B--2---:R2:W1:Y:S01]  /*1470*/  @!UP0 SYNCS.EXCH.64 URZ, [UR48+0xc000], UR4 ;  /* 0x00c00004303f85b2 */ /* 0x0044620008000100 */
[----:B------:R-:W-:-:S02]  /*1480*/  CS2R R56, SRZ ;  /* 0x0000000000387805 */ /* 0x000fc4000001ff00 */
[----:B------:R-:W-:Y:S02]  /*1490*/  CS2R R58, SRZ ;  /* 0x00000000003a7805 */ /* 0x000fe4000001ff00 */
[----:B------:R-:W-:Y:S02]  /*14a0*/  CS2R R60, SRZ ;  /* 0x00000000003c7805 */ /* 0x000fe4000001ff00 */
        /* <DEDUP_REMOVED lines=12> */
[----:B------:R-:W-:Y:S01]  /*1570*/  CS2R R86, SRZ ;  /* 0x0000000000567805 */ /* 0x000fe2000001ff00 */
[----:B-1----:R-:W-:Y:S06]  /*1580*/  @!P1 BRA `(.L_x_47) ;  /* 0x0000000400a89947 */ /* 0x002fec0003800000 */
[----:B------:R-:W-:Y:S01]  /*1590*/  USHF.R.U32.HI UR18, URZ, 0x4, UR48 ;  /* 0x000000043f127899 */ /* 0x000fe20008011630 */
[----:B------:R-:W-:Y:S01]  /*15a0*/  CS2R R24, SRZ ;  /* 0x0000000000187805 */ /* 0x000fe2000001ff00 */
[----:B--2---:R-:W-:Y:S01]  /*15b0*/  UIADD3 UR5, UR48, 0x8000, URZ ;  /* 0x0000800030057890 */ /* 0x004fe2000fffe03f */
[----:B------:R-:W-:Y:S01]  /*15c0*/  CS2R R26, SRZ ;  /* 0x00000000001a7805 */ /* 0x000fe2000001ff00 */
[----:B------:R-:W-:Y:S01]  /*15d0*/  USGXT.U32 UR18, UR18, 0xe ;  /* 0x0000000e1212789a */ /* 0x000fe20008000000 */
[----:B------:R-:W-:Y:S01]  /*15e0*/  CS2R R28, SRZ ;  /* 0x00000000001c7805 */ /* 0x000fe2000001ff00 */
[----:B------:R-:W-:Y:S01]  /*15f0*/  USHF.R.U32.HI UR5, URZ, 0x4, UR5 ;  /* 0x000000043f057899 */ /* 0x000fe20008011605 */
[----:B------:R-:W-:Y:S01]  /*1600*/  CS2R R30, SRZ ;  /* 0x00000000001e7805 */ /* 0x000fe2000001ff00 */
[----:B------:R-:W-:Y:S01]  /*1610*/  UIADD3 UR14, UP0, UR18, 0x2, URZ ;  /* 0x00000002120e7890 */ /* 0x000fe2000ff1e03f */
[----:B------:R-:W-:Y:S01]  /*1620*/  CS2R R32, SRZ ;  /* 0x0000000000207805 */ /* 0x000fe2000001ff00 */
[----:B------:R-:W-:Y:S01]  /*1630*/  USGXT.U32 UR5, UR5, 0xe ;  /* 0x0000000e0505789a */ /* 0x000fe20008000000 */
[----:B------:R-:W-:Y:S01]  /*1640*/  CS2R R34, SRZ ;  /* 0x0000000000227805 */ /* 0x000fe2000001ff00 */
[----:B------:R-:W-:Y:S01]  /*1650*/  UMOV UR6, URZ ;  /* 0x0000003f00067c82 */ /* 0x000fe20008000000 */
[----:B------:R-:W-:Y:S01]  /*1660*/  UMOV UR4, URZ ;  /* 0x0000003f00047c82 */ /* 0x000fe20008000000 */
[----:B------:R-:W-:Y:S01]  /*1670*/  UIADD3.X UR15, UR6, 0x40000040, URZ, UP0, !UPT ;  /* 0x40000040060f7890 */ /* 0x000fe200087fe43f */
[----:B------:R-:W-:Y:S01]  /*1680*/  CS2R R36, SRZ ;  /* 0x0000000000247805 */ /* 0x000fe2000001ff00 */
[----:B------:R-:W-:Y:S01]  /*1690*/  UIADD3 UR12, UP0, UR5, 0x2, URZ ;  /* 0x00000002050c7890 */ /* 0x000fe2000ff1e03f */
[----:B------:R-:W-:-:S02]  /*16a0*/  CS2R R38, SRZ ;  /* 0x0000000000267805 */ /* 0x000fc4000001ff00 */
[----:B------:R-:W-:Y:S02]  /*16b0*/  CS2R R40, SRZ ;  /* 0x0000000000287805 */ /* 0x000fe4000001ff00 */
[----:B------:R-:W-:Y:S01]  /*16c0*/  CS2R R42, SRZ ;  /* 0x00000000002a7805 */ /* 0x000fe2000001ff00 */
[----:B------:R-:W-:Y:S01]  /*16d0*/  UIADD3.X UR13, UR4, 0x40000040, URZ, UP0, !UPT ;  /* 0x40000040040d7890 */ /* 0x000fe200087fe43f */
        /* <DEDUP_REMOVED lines=22> */
[----:B------:R-:W-:-:S02]  /*1840*/  UIADD3.64 UR26, UR14, 0x2, URZ ;  /* 0x000000020e1a7897 */ /* 0x000fc4000fffe03f */
[----:B------:R-:W-:Y:S02]  /*1850*/  UIADD3.64 UR30, UR14, 0x4, URZ ;  /* 0x000000040e1e7897 */ /* 0x000fe4000fffe03f */
[----:B------:R-:W-:Y:S02]  /*1860*/  UIADD3.64 UR34, UR14, 0x3fe, URZ ;  /* 0x000003fe0e227897 */ /* 0x000fe4000fffe03f */
[----:B------:R-:W-:Y:S02]  /*1870*/  UIADD3.64 UR38, UR14, 0x400, URZ ;  /* 0x000004000e267897 */ /* 0x000fe4000fffe03f */
[----:B------:R-:W-:Y:S02]  /*1880*/  UIADD3.64 UR42, UR14, 0x402, URZ ;  /* 0x000004020e2a7897 */ /* 0x000fe4000fffe03f */
[----:B------:R-:W-:Y:S02]  /*1890*/  UIADD3.64 UR46, UR14, 0x404, URZ ;  /* 0x000004040e2e7897 */ /* 0x000fe4000fffe03f */
[----:B------:R-:W-:-:S02]  /*18a0*/  UIADD3.64 UR24, UR12, 0x2, URZ ;  /* 0x000000020c187897 */ /* 0x000fc4000fffe03f */
[----:B------:R-:W-:Y:S02]  /*18b0*/  UIADD3.64 UR28, UR12, 0x4, URZ ;  /* 0x000000040c1c7897 */ /* 0x000fe4000fffe03f */
[----:B------:R-:W-:Y:S02]  /*18c0*/  UIADD3.64 UR32, UR12, 0x1fe, URZ ;  /* 0x000001fe0c207897 */ /* 0x000fe4000fffe03f */
[----:B------:R-:W-:Y:S02]  /*18d0*/  UIADD3.64 UR36, UR12, 0x200, URZ ;  /* 0x000002000c247897 */ /* 0x000fe4000fffe03f */
[----:B------:R-:W-:Y:S02]  /*18e0*/  UIADD3.64 UR40, UR12, 0x202, URZ ;  /* 0x000002020c287897 */ /* 0x000fe4000fffe03f */
[----:B------:R-:W-:-:S12]  /*18f0*/  UIADD3.64 UR44, UR12, 0x204, URZ ;  /* 0x000002040c2c7897 */ /* 0x000fd8000fffe03f */
.L_x_49:
[----:B------:R-:W-:Y:S01]  /*1900*/  BAR.SYNC.DEFER_BLOCKING 0x0 ;  /* 0x0000000000007b1d */ /* 0x000fe20000010000 */
[----:B------:R-:W-:Y:S01]  /*1910*/  ELECT P0, URZ, PT ;  /* 0x00000000003f782f */ /* 0x000fe20003800000 */
[----:B----4-:R-:W-:Y:S01]  /*1920*/  @!P2 IMAD.MOV.U32 R2, RZ, RZ, 0xc000 ;  /* 0x0000c000ff02a424 */ /* 0x010fe200078e00ff */
[----:B------:R-:W-:Y:S02]  /*1930*/  ULOP3.LUT UR8, UR49, 0x1, URZ, 0xc0, !UPT ;  /* 0x0000000131087892 */ /* 0x000fe4000f8ec03f */
[C---:B------:R-:W-:Y:S02]  /*1940*/  ISETP.LT.U32.AND P0, PT, R6.reuse, 0x40, P0 ;  /* 0x000000400600780c */ /* 0x040fe40000701070 */
[----:B------:R-:W-:Y:S01]  /*1950*/  ELECT P1, URZ, PT ;  /* 0x00000000003f782f */ /* 0x000fe20003820000 */
[----:B------:R-:W-:Y:S02]  /*1960*/  ULEA UR6, UR8, UR48, 0xd ;  /* 0x0000003008067291 */ /* 0x000fe4000f8e683f */
[----:B------:R-:W-:Y:S01]  /*1970*/  ULEA UR22, UR8, UR4, 0x6 ;  /* 0x0000000408167291 */ /* 0x000fe2000f8e303f */
[----:B------:R-:W-:Y:S01]  /*1980*/  ISETP.LT.U32.AND P1, PT, R6, 0x40, P1 ;  /* 0x000000400600780c */ /* 0x000fe20000f21070 */
[----:B------:R-:W-:-:S05]  /*1990*/  ULEA UR8, UR8, UR6, 0xd ;  /* 0x0000000608087291 */ /* 0x000fca000f8e683f */
[----:B------:R-:W-:Y:S01]  /*19a0*/  UMOV UR10, UR22 ;  /* 0x00000016000a7c82 */ /* 0x000fe20008000000 */
[----:B------:R-:W-:Y:S01]  /*19b0*/  VOTEU.ANY UP0, P0 ;  /* 0x00000000003f7886 */ /* 0x000fe20000000100 */
[----:B------:R-:W-:-:S04]  /*19c0*/  VOTEU.ANY UP2, P0 ;  /* 0x00000000003f7886 */ /* 0x000fc80000040100 */
[----:B------:R-:W-:Y:S01]  /*19d0*/  @UP0 UIADD3 UR20, UR6, 0x8000, URZ ;  /* 0x0000800006140890 */ /* 0x000fe2000fffe03f */
[----:B------:R1:W-:Y:S01]  /*19e0*/  @!P2 SYNCS.ARRIVE.TRANS64 RZ, [UR48+0xc000], R2 ;  /* 0x00c00002ffffa9a7 */ /* 0x0003e20008000030 */
[----:B------:R-:W-:Y:S01]  /*19f0*/  @UP0 UIADD3 UR21, UR48, 0xc000, URZ ;  /* 0x0000c00030150890 */ /* 0x000fe2000fffe03f */
[----:B------:R-:W-:Y:S01]  /*1a00*/  @UP0 UMOV UR6, UR50 ;  /* 0x0000003200060c82 */ /* 0x000fe20008000000 */
[----:B------:R-:W-:Y:S01]  /*1a10*/  @UP0 UMOV UR7, UR51 ;  /* 0x0000003300070c82 */ /* 0x000fe20008000000 */
[----:B------:R-:W-:Y:S01]  /*1a20*/  BAR.SYNC.DEFER_BLOCKING 0x0 ;  /* 0x0000000000007b1d */ /* 0x000fe20000010000 */
[----:B-1----:R-:W-:-:S05]  /*1a30*/  SHF.L.U32 R2, R7, 0x1f, RZ ;  /* 0x0000001f07027819 */ /* 0x002fca00000006ff */
[----:B------:R-:W-:Y:S01]  /*1a40*/  VOTEU.ANY UP1, P1 ;  /* 0x00000000003f7886 */ /* 0x000fe20000820100 */
[----:B------:R-:W-:-:S04]  /*1a50*/  VOTEU.ANY UP3, P1 ;  /* 0x00000000003f7886 */ /* 0x000fc80000860100 */
[----:B------:R-:W-:Y:S01]  /*1a60*/  @UP1 UIADD3 UR9, UR48, 0xc000, URZ ;  /* 0x0000c00030091890 */ /* 0x000fe2000fffe03f */
[----:B------:R-:W-:Y:S01]  /*1a70*/  @UP1 UMOV UR16, UR52 ;  /* 0x0000003400101c82 */ /* 0x000fe20008000000 */
[----:B------:R-:W-:Y:S01]  /*1a80*/  @UP1 UMOV UR17, UR53 ;  /* 0x0000003500111c82 */ /* 0x000fe20008000000 */
[----:B------:R1:W-:Y:S01]  /*1a90*/  @UP2 UTMALDG.2D [UR20], [UR6] ;  /* 0x00000014060025b4 */ /* 0x0003e20008008000 */
[----:B------:R2:W-:Y:S06]  /*1aa0*/  MEMBAR.ALL.CTA ;  /* 0x0000000000007992 */ /* 0x0005ec0000008000 */
[----:B--2---:R-:W2:Y:S02]  /*1ab0*/  FENCE.VIEW.ASYNC.S ;  /* 0x00000000000073c6 */ /* 0x004ea40000000000 */
[----:B--2---:R-:W-:Y:S06]  /*1ac0*/  BAR.SYNC.DEFER_BLOCKING 0x0 ;  /* 0x0000000000007b1d */ /* 0x004fec0000010000 */
[----:B------:R1:W-:Y:S02]  /*1ad0*/  @UP3 UTMALDG.2D [UR8], [UR16] ;  /* 0x00000008100035b4 */ /* 0x0003e40008008000 */
[----:B------:R-:W-:Y:S06]  /*1ae0*/  BAR.SYNC.DEFER_BLOCKING 0x0 ;  /* 0x0000000000007b1d */ /* 0x000fec0000010000 */
[----:B------:R-:W2:Y:S02]  /*1af0*/  SYNCS.PHASECHK.TRANS64.TRYWAIT P0, [UR48+0xc000], R2 ;  /* 0x00c00002ff0075a7 */ /* 0x000ea40008000170 */
[----:B-12---:R-:W-:Y:S05]  /*1b00*/  @!P0 BRA `(.L_x_48) ;  /* 0x0000000400748947 */ /* 0x006fea0003800000 */
.L_x_50:
[----:B------:R-:W-:Y:S02]  /*1b10*/  WARPGROUP.DEPBAR.LE gsb0, 0x0 ;  /* 0x00008000000079c5 */ /* 0x000fe40000010000 */
[----:B------:R-:W-:Y:S01]  /*1b20*/  WARPGROUP.ARRIVE ;  /* 0x00000000000079c5 */ /* 0x000fe20000000000 */
[----:B------:R-:W-:Y:S01]  /*1b30*/  UMOV UR16, UR5 ;  /* 0x0000000500107c82 */ /* 0x000fe20008000000 */
[----:B------:R-:W-:Y:S01]  /*1b40*/  UMOV UR17, 0x40000040 ;  /* 0x4000004000117882 */ /* 0x000fe20000000000 */
[----:B------:R-:W-:Y:S01]  /*1b50*/  UMOV UR19, 0x40000040 ;  /* 0x4000004000137882 */ /* 0x000fe20000000000 */
[----:B------:R-:W1:Y:S01]  /*1b60*/  LDC R2, c[0x0][0x230] ;  /* 0x00008c00ff027b82 */ /* 0x000e620000000800 */
[----:B------:R-:W-:Y:S01]  /*1b70*/  UIADD3 UR4, UR4, 0x80, URZ ;  /* 0x0000008004047890 */ /* 0x000fe2000fffe03f */
[----:B------:R-:W-:Y:S01]  /*1b80*/  HGMMA.64x128x16.F32 R24, gdesc[UR16], R24 ;  /* 0x01e00000101879f0 */ /* 0x000fe20008700818 */
[----:B------:R-:W-:-:S04]  /*1b90*/  LOP3.LUT R7, R7, 0x1, RZ, 0x3c, !PT ;  /* 0x0000000107077812 */ /* 0x000fc800078e3cff */
[----:B-1----:R-:W-:-:S07]  /*1ba0*/  ISETP.LE.AND P0, PT, R2, UR4, PT ;  /* 0x0000000402007c0c */ /* 0x002fce000bf03270 */
[----:B------:R-:W-:-:S12]  /*1bb0*/  HGMMA.64x128x16.F32 R24, gdesc[UR12], R24 ;  /* 0x01e000000c1879f0 */ /* 0x000fd80008700818 */
[----:B------:R-:W-:-:S12]  /*1bc0*/  HGMMA.64x128x16.F32 R24, gdesc[UR24], R24 ;  /* 0x01e00000181879f0 */ /* 0x000fd80008700818 */
[----:B------:R-:W-:-:S12]  /*1bd0*/  HGMMA.64x128x16.F32 R24, gdesc[UR28], R24 ;  /* 0x01e000001c1879f0 */ /* 0x000fd80008700818 */
[----:B------:R-:W-:-:S12]  /*1be0*/  HGMMA.64x128x16.F32 R24, gdesc[UR32], R24 ;  /* 0x01e00000201879f0 */ /* 0x000fd80008700818 */
[----:B------:R-:W-:-:S12]  /*1bf0*/  HGMMA.64x128x16.F32 R24, gdesc[UR36], R24 ;  /* 0x01e00000241879f0 */ /* 0x000fd80008700818 */
[----:B------:R-:W-:-:S12]  /*1c00*/  HGMMA.64x128x16.F32 R24, gdesc[UR40], R24 ;  /* 0x01e00000281879f0 */ /* 0x000fd80008700818 */
[----:B------:R-:W-:Y:S01]  /*1c10*/  HGMMA.64x128x16.F32 R24, gdesc[UR44], R24, gsb0 ;  /* 0x01e000002c1879f0 */ /* 0x000fe20008000818 */
[----:B------:R-:W-:Y:S05]  /*1c20*/  @!P0 BRA `(.L_x_49) ;  /* 0xfffffffc00348947 */ /* 0x000fea000383ffff */
.L_x_47:
[C---:B----4-:R-:W-:Y:S01]  /*1c30*/  IMAD.SHL.U32 R2, R0.reuse, 0x80, RZ ;  /* 0x0000008000027824 */ /* 0x050fe200078e00ff */
[----:B------:R-:W-:Y:S02]  /*1c40*/  WARPGROUP.DEPBAR.LE gsb0, 0x0 ;  /* 0x00008000000079c5 */ /* 0x000fe40000010000 */
[----:B------:R-:W-:Y:S01]  /*1c50*/  IMAD.SHL.U32 R3, R0, 0x10, RZ ;  /* 0x0000001000037824 */ /* 0x000fe200078e00ff */
[----:B------:R-:W-:Y:S01]  /*1c60*/  BAR.SYNC.DEFER_BLOCKING 0x0 ;  /* 0x0000000000007b1d */ /* 0x000fe20000010000 */
[----:B------:R-:W-:Y:S02]  /*1c70*/  LOP3.LUT R2, R2, 0x780, RZ, 0xc0, !PT ;  /* 0x0000078002027812 */ /* 0x000fe400078ec0ff */
[----:B------:R-:W-:Y:S02]  /*1c80*/  ELECT P0, URZ, PT ;  /* 0x00000000003f782f */ /* 0x000fe40003800000 */
[----:B------:R-:W-:Y:S01]  /*1c90*/  F2FP.F16.F32.PACK_AB R24, R25, R24 ;  /* 0x000000181918723e */ /* 0x000fe200000000ff */
[----:B------:R-:W-:Y:S01]  /*1ca0*/  ULOP3.LUT UR49, UR49, 0x1, URZ, 0xc0, !UPT ;  /* 0x0000000131317892 */ /* 0x000fe2000f8ec03f */
[----:B------:R-:W-:Y:S01]  /*1cb0*/  LOP3.LUT R3, R2, 0x70, R3, 0xf8, !PT ;  /* 0x0000007002037812 */ /* 0x000fe200078ef803 */
[----:B------:R-:W-:Y:S01]  /*1cc0*/  UMOV UR10, UR23 ;  /* 0x00000017000a7c82 */ /* 0x000fe20008000000 */
[----:B------:R-:W-:Y:S01]  /*1cd0*/  F2FP.F16.F32.PACK_AB R25, R27, R26 ;  /* 0x0000001a1b19723e */ /* 0x000fe200000000ff */
[----:B------:R-:W-:Y:S01]  /*1ce0*/  ULEA UR9, UR49, UR11, 0x6 ;  /* 0x0000000b31097291 */ /* 0x000fe2000f8e303f */
[----:B------:R-:W-:Y:S01]  /*1cf0*/  LOP3.LUT R3, R3, 0x10, R0, 0x78, !PT ;  /* 0x0000001003037812 */ /* 0x000fe200078e7800 */
[----:B------:R-:W-:Y:S01]  /*1d00*/  IMAD.SHL.U32 R0, R0, 0x40, RZ ;  /* 0x0000004000007824 */ /* 0x000fe200078e00ff */
[----:B------:R-:W-:Y:S01]  /*1d10*/  F2FP.F16.F32.PACK_AB R56, R57, R56 ;  /* 0x000000383938723e */ /* 0x000fe200000000ff */
[----:B------:R-:W-:Y:S01]  /*1d20*/  ULEA UR8, UR49, UR48, 0xd ;  /* 0x0000003031087291 */ /* 0x000fe2000f8e683f */
[----:B------:R-:W-:-:S02]  /*1d30*/  F2FP.F16.F32.PACK_AB R26, R29, R28 ;  /* 0x0000001c1d1a723e */ /* 0x000fc400000000ff */
[----:B------:R-:W-:Y:S02]  /*1d40*/  LOP3.LUT R0, R3, 0x1800, R0, 0xf8, !PT ;  /* 0x0000180003007812 */ /* 0x000fe400078ef800 */
[----:B------:R-:W-:Y:S02]  /*1d50*/  F2FP.F16.F32.PACK_AB R27, R31, R30 ;  /* 0x0000001e1f1b723e */ /* 0x000fe400000000ff */
[C---:B------:R-:W-:Y:S01]  /*1d60*/  LOP3.LUT R3, R0.reuse, 0x20, RZ, 0x3c, !PT ;  /* 0x0000002000037812 */ /* 0x040fe200078e3cff */
[C---:B------:R-:W-:Y:S01]  /*1d70*/  VIADD R2, R0.reuse, UR48 ;  /* 0x0000003000027c36 */ /* 0x040fe20008000000 */
[----:B------:R-:W-:Y:S02]  /*1d80*/  LOP3.LUT R4, R0, 0x40, RZ, 0x3c, !PT ;  /* 0x0000004000047812 */ /* 0x000fe400078e3cff */
[----:B------:R-:W-:Y:S01]  /*1d90*/  F2FP.F16.F32.PACK_AB R32, R33, R32 ;  /* 0x000000202120723e */ /* 0x000fe200000000ff */
[----:B------:R-:W-:Y:S01]  /*1da0*/  VIADD R3, R3, UR48 ;  /* 0x0000003003037c36 */ /* 0x000fe20008000000 */
[----:B------:R-:W-:Y:S01]  /*1db0*/  F2FP.F16.F32.PACK_AB R57, R59, R58 ;  /* 0x0000003a3b39723e */ /* 0x000fe200000000ff */
[----:B------:R-:W1:Y:S01]  /*1dc0*/  @!P2 SYNCS.CCTL.IV [UR48+0xc000] ;  /* 0x00c00000ff00a9b1 */ /* 0x000e620008000030 */
[----:B------:R-:W-:Y:S01]  /*1dd0*/  F2FP.F16.F32.PACK_AB R33, R35, R34 ;  /* 0x000000222321723e */ /* 0x000fe200000000ff */
[----:B------:R-:W-:Y:S01]  /*1de0*/  VIADD R4, R4, UR48 ;  /* 0x0000003004047c36 */ /* 0x000fe20008000000 */
[----:B------:R-:W-:Y:S01]  /*1df0*/  F2FP.F16.F32.PACK_AB R58, R61, R60 ;  /* 0x0000003c3d3a723e */ /* 0x000fe200000000ff */
[----:B-1----:R-:W-:Y:S01]  /*1e00*/  STSM.16.M88.4 [R2], R24 ;  /* 0x0000001802007844 */ /* 0x002fe20000000200 */
[----:B------:R-:W-:-:S02]  /*1e10*/  F2FP.F16.F32.PACK_AB R59, R63, R62 ;  /* 0x0000003e3f3b723e */ /* 0x000fc400000000ff */
[----:B------:R-:W-:Y:S02]  /*1e20*/  F2FP.F16.F32.PACK_AB R64, R65, R64 ;  /* 0x000000404140723e */ /* 0x000fe400000000ff */
[----:B------:R-:W-:Y:S01]  /*1e30*/  LOP3.LUT R0, R0, 0x60, RZ, 0x3c, !PT ;  /* 0x0000006000007812 */ /* 0x000fe200078e3cff */
[----:B------:R-:W-:Y:S01]  /*1e40*/  STSM.16.M88.4 [R2+0x2000], R56 ;  /* 0x0020003802007844 */ /* 0x000fe20000000200 */
[----:B------:R-:W-:Y:S02]  /*1e50*/  F2FP.F16.F32.PACK_AB R34, R37, R36 ;  /* 0x000000242522723e */ /* 0x000fe400000000ff */
[----:B------:R-:W-:Y:S01]  /*1e60*/  F2FP.F16.F32.PACK_AB R35, R39, R38 ;  /* 0x000000262723723e */ /* 0x000fe200000000ff */
[----:B------:R-:W-:Y:S01]  /*1e70*/  VIADD R0, R0, UR48 ;  /* 0x0000003000007c36 */ /* 0x000fe20008000000 */
[----:B------:R-:W-:Y:S02]  /*1e80*/  F2FP.F16.F32.PACK_AB R40, R41, R40 ;  /* 0x000000282928723e */ /* 0x000fe400000000ff */
[----:B------:R-:W-:Y:S01]  /*1e90*/  F2FP.F16.F32.PACK_AB R65, R67, R66 ;  /* 0x000000424341723e */ /* 0x000fe200000000ff */
[----:B------:R-:W-:Y:S01]  /*1ea0*/  STSM.16.M88.4 [R3], R32 ;  /* 0x0000002003007844 */ /* 0x000fe20000000200 */
[----:B------:R-:W-:-:S02]  /*1eb0*/  F2FP.F16.F32.PACK_AB R41, R43, R42 ;  /* 0x0000002a2b29723e */ /* 0x000fc400000000ff */
[----:B------:R-:W-:Y:S02]  /*1ec0*/  F2FP.F16.F32.PACK_AB R66, R69, R68 ;  /* 0x000000444542723e */ /* 0x000fe400000000ff */
[----:B------:R-:W-:Y:S02]  /*1ed0*/  F2FP.F16.F32.PACK_AB R67, R71, R70 ;  /* 0x000000464743723e */ /* 0x000fe400000000ff */
[----:B------:R-:W-:Y:S02]  /*1ee0*/  F2FP.F16.F32.PACK_AB R72, R73, R72 ;  /* 0x000000484948723e */ /* 0x000fe400000000ff */
[----:B------:R-:W-:Y:S01]  /*1ef0*/  F2FP.F16.F32.PACK_AB R42, R45, R44 ;  /* 0x0000002c2d2a723e */ /* 0x000fe200000000ff */
[----:B------:R-:W-:Y:S01]  /*1f00*/  STSM.16.M88.4 [R3+0x2000], R64 ;  /* 0x0020004003007844 */ /* 0x000fe20000000200 */
[----:B------:R-:W-:Y:S02]  /*1f10*/  F2FP.F16.F32.PACK_AB R43, R47, R46 ;  /* 0x0000002e2f2b723e */ /* 0x000fe400000000ff */
[----:B------:R-:W-:-:S02]  /*1f20*/  F2FP.F16.F32.PACK_AB R48, R49, R48 ;  /* 0x000000303130723e */ /* 0x000fc400000000ff */
[----:B------:R-:W-:Y:S01]  /*1f30*/  F2FP.F16.F32.PACK_AB R73, R75, R74 ;  /* 0x0000004a4b49723e */ /* 0x000fe200000000ff */
[----:B------:R-:W-:Y:S01]  /*1f40*/  STSM.16.M88.4 [R4], R40 ;  /* 0x0000002804007844 */ /* 0x000fe20000000200 */
[----:B------:R-:W-:Y:S02]  /*1f50*/  F2FP.F16.F32.PACK_AB R49, R51, R50 ;  /* 0x000000323331723e */ /* 0x000fe400000000ff */
[----:B------:R-:W-:Y:S02]  /*1f60*/  F2FP.F16.F32.PACK_AB R74, R77, R76 ;  /* 0x0000004c4d4a723e */ /* 0x000fe400000000ff */
[----:B------:R-:W-:Y:S02]  /*1f70*/  F2FP.F16.F32.PACK_AB R75, R79, R78 ;  /* 0x0000004e4f4b723e */ /* 0x000fe400000000ff */
[----:B------:R-:W-:Y:S02]  /*1f80*/  F2FP.F16.F32.PACK_AB R80, R81, R80 ;  /* 0x000000505150723e */ /* 0x000fe400000000ff */
[----:B------:R-:W-:Y:S01]  /*1f90*/  F2FP.F16.F32.PACK_AB R50, R53, R52 ;  /* 0x000000343532723e */ /* 0x000fe200000000ff */
[----:B------:R-:W-:Y:S01]  /*1fa0*/  STSM.16.M88.4 [R4+0x2000], R72 ;  /* 0x0020004804007844 */ /* 0x000fe20000000200 */
[----:B------:R-:W-:-:S02]  /*1fb0*/  F2FP.F16.F32.PACK_AB R51, R55, R54 ;  /* 0x000000363733723e */ /* 0x000fc400000000ff */
[----:B------:R-:W-:Y:S02]  /*1fc0*/  F2FP.F16.F32.PACK_AB R81, R83, R82 ;  /* 0x000000525351723e */ /* 0x000fe400000000ff */
[----:B------:R-:W-:Y:S01]  /*1fd0*/  F2FP.F16.F32.PACK_AB R82, R85, R84 ;  /* 0x000000545552723e */ /* 0x000fe200000000ff */
[----:B------:R-:W-:Y:S01]  /*1fe0*/  STSM.16.M88.4 [R0], R48 ;  /* 0x0000003000007844 */ /* 0x000fe20000000200 */
[----:B------:R-:W-:Y:S02]  /*1ff0*/  F2FP.F16.F32.PACK_AB R83, R87, R86 ;  /* 0x000000565753723e */ /* 0x000fe400000000ff */
[----:B------:R-:W-:-:S03]  /*2000*/  ISETP.LT.U32.AND P0, PT, R6, 0x40, P0 ;  /* 0x000000400600780c */ /* 0x000fc60000701070 */
[----:B------:R-:W-:Y:S01]  /*2010*/  STSM.16.M88.4 [R0+0x2000], R80 ;  /* 0x0020005000007844 */ /* 0x000fe20000000200 */
[----:B------:R1:W-:Y:S06]  /*2020*/  MEMBAR.ALL.CTA ;  /* 0x0000000000007992 */ /* 0x0003ec0000008000 */
[----:B-1----:R-:W1:Y:S03]  /*2030*/  FENCE.VIEW.ASYNC.S ;  /* 0x00000000000073c6 */ /* 0x002e660000000000 */
[----:B-1----:R-:W-:Y:S01]  /*2040*/  VOTEU.ANY UP0, P0 ;  /* 0x00000000003f7886 */ /* 0x002fe20000000100 */
[----:B------:R-:W-:-:S04]  /*2050*/  VOTEU.ANY UP1, P0 ;  /* 0x00000000003f7886 */ /* 0x000fc80000020100 */
[----:B--2---:R-:W-:Y:S01]  /*2060*/  @UP0 UMOV UR4, UR54 ;  /* 0x0000003600040c82 */ /* 0x004fe20008000000 */
[----:B------:R-:W-:Y:S01]  /*2070*/  @UP0 UMOV UR5, UR55 ;  /* 0x0000003700050c82 */ /* 0x000fe20008000000 */
[----:B------:R-:W-:Y:S06]  /*2080*/  BAR.SYNC.DEFER_BLOCKING 0x0 ;  /* 0x0000000000007b1d */ /* 0x000fec0000010000 */
[----:B------:R1:W-:Y:S01]  /*2090*/  @UP1 UTMASTG.2D [UR8], [UR4] ;  /* 0x00000008040013b5 */ /* 0x0003e20008008000 */
[----:B------:R0:W-:Y:S01]  /*20a0*/  UTMACMDFLUSH ;  /* 0x00000000000079b7 */ /* 0x0001e20000000000 */
[----:B------:R-:W-:-:S04]  /*20b0*/  DEPBAR.LE SB0, 0x0 ;  /* 0x000080000000791a */ /* 0x000fc80000000000 */
[----:B------:R-:W-:Y:S06]  /*20c0*/  BAR.SYNC.DEFER_BLOCKING 0x0 ;  /* 0x0000000000007b1d */ /* 0x000fec0000010000 */
[----:B-1----:R-:W-:Y:S05]  /*20d0*/  EXIT ;  /* 0x000000000000794d */ /* 0x002fea0003800000 */
.L_x_48:
[----:B------:R-:W1:Y:S02]  /*20e0*/  SYNCS.PHASECHK.TRANS64.TRYWAIT P0, [UR48+0xc000], R2 ;  /* 0x00c00002ff0075a7 */ /* 0x000e640008000170 */
[----:B-1----:R-:W-:Y:S05]  /*20f0*/  @!P0 BRA `(.L_x_48) ;  /* 0xfffffffc00f88947 */ /* 0x002fea000383ffff */
[----:B------:R-:W-:Y:S05]  /*2100*/  BRA `(.L_x_50) ;  /* 0xfffffff800807947 */ /* 0x000fea000383ffff */
.L_x_51:
[----:B------:R-:W-:-:S00]  /*2110*/  BRA `(.L_x_51) ;  /* 0xfffffffc00fc7947 */ /* 0x000fc0000383ffff */
[----:B------:R-:W-:-:S00]  /*2120*/  NOP ;  /* 0x0000000000007918 */ /* 0x000fc00000000000 */
        /* <DEDUP_REMOVED lines=13> */
.L_x_52:


//--------------------- .nv.shared.gluon_wgmma    --------------------------
	.section	.nv.shared.gluon_wgmma,"aw",@nobits
	.sectionflags	@""
	.align	16
	.zero		1024


//--------------------- .nv.shared.reserved.0     --------------------------
	.section	.nv.shared.reserved.0,"aw",@nobits
	.weak		__nv_reservedSMEM_offset_0_alias
	.size		__nv_reservedSMEM_offset_0_alias, 0, 0
	.other		__nv_reservedSMEM_offset_0_alias,@"STO_CUDA_RESERVED_SHARED STV_DEFAULT"
__nv_reservedSMEM_offset_0_alias:
	.zero		0


//--------------------- .nv.constant0.gluon_wgmma --------------------------
	.section	.nv.constant0.gluon_wgmma,"a",@progbits
	.sectionflags	@""
	.align	4
.nv.constant0.gluon_wgmma:
	.zero		608


//--------------------- SYMBOLS --------------------------

	.type		.nv.reservedSmem.offset0,@object
	.size		.nv.reservedSmem.offset0,0x4
